// auto-generated by cutlass_sweep.gemm — config: {"arch": "sm_90", "cluster_m": 2, "cluster_n": 1, "dtype": "fp16", "dtype_b": "fp16", "layout": "nt", "stages": 0, "tile_k": 128, "tile_m": 256, "tile_n": 128}
#include "cutlass/cutlass.h"
#include "cutlass/gemm/collective/collective_builder.hpp"
#include "cutlass/gemm/device/gemm_universal_adapter.h"
#include "cutlass/gemm/kernel/gemm_universal.hpp"
#include "cutlass/epilogue/collective/collective_builder.hpp"

using ElemA = cutlass::half_t;
using ElemB = cutlass::half_t;
using ElemCD = cutlass::half_t;
using Acc  = float;
using TileShape    = cute::Shape<cute::_256, cute::_128, cute::_128>;
using ClusterShape = cute::Shape<cute::_2, cute::_1, cute::_1>;

using CollectiveEpilogue = typename cutlass::epilogue::collective::CollectiveBuilder<
    cutlass::arch::Sm90, cutlass::arch::OpClassTensorOp,
    TileShape, ClusterShape,
    cutlass::epilogue::collective::EpilogueTileAuto,
    Acc, Acc,
    ElemCD, cutlass::layout::RowMajor, 128 / cutlass::sizeof_bits<ElemCD>::value,
    ElemCD, cutlass::layout::RowMajor, 128 / cutlass::sizeof_bits<ElemCD>::value,
    cutlass::epilogue::collective::EpilogueScheduleAuto
  >::CollectiveOp;

using CollectiveMainloop = typename cutlass::gemm::collective::CollectiveBuilder<
    cutlass::arch::Sm90, cutlass::arch::OpClassTensorOp,
    ElemA, cutlass::layout::RowMajor, 128 / cutlass::sizeof_bits<ElemA>::value,
    ElemB, cutlass::layout::ColumnMajor, 128 / cutlass::sizeof_bits<ElemB>::value,
    Acc,
    TileShape, ClusterShape,
    cutlass::gemm::collective::StageCountAutoCarveout<static_cast<int>(sizeof(typename CollectiveEpilogue::SharedStorage))>,
    cutlass::gemm::collective::KernelScheduleAuto
  >::CollectiveOp;

using GemmKernel = cutlass::gemm::kernel::GemmUniversal<
    cute::Shape<int,int,int,int>,
    CollectiveMainloop,
    CollectiveEpilogue
>;
using Gemm = cutlass::gemm::device::GemmUniversalAdapter<GemmKernel>;

// Force the device kernel symbol into the cubin without needing a host main.
auto* _anchor = &cutlass::device_kernel<GemmKernel>;


// ===== COMPILED SASS (sm_90a) =====

	.target	sm_90a

	.elftype	@"ET_EXEC"


//--------------------- .note.nv.tkinfo           --------------------------
	.section	.note.nv.tkinfo,"",@"SHT_NOTE"
	.sectionflags	@"SHF_NOTE_NV_TKINFO"
	.tkinfo
        /*0018*/ 	.word	0x00000002
        /*0030*/ 	.string	""
        /*0030*/ 	.string	"ptxas"
        /*0030*/ 	.string	"Cuda compilation tools, release 13.0, V13.0.88"
        /*0030*/ 	.string	"Build cuda_13.0.r13.0/compiler.36424714_0"
        /*0030*/ 	.string	"-arch sm_90a -m 64 "



//--------------------- .note.nv.cuinfo           --------------------------
	.section	.note.nv.cuinfo,"",@"SHT_NOTE"
	.sectionflags	@"SHF_NOTE_NV_CUINFO"
        /*0018*/ 	.short	0x0002
        /*001a*/ 	.short	0x005a
        /*001c*/ 	.short	0x0082
	.zero		2


//--------------------- .nv.info                  --------------------------
	.section	.nv.info,"",@"SHT_CUDA_INFO"
	.align	4


	//----- nvinfo : EIATTR_REGCOUNT
	.align		4
        /*0000*/ 	.byte	0x04, 0x2f
        /*0002*/ 	.short	(.L_15 - .L_14)
	.align		4
.L_14:
        /*0004*/ 	.word	index@(_ZN7cutlass13device_kernelINS_4gemm6kernel13GemmUniversalIN4cute5tupleIJiiiiEEENS1_10collective13CollectiveMmaINS1_34MainloopSm90TmaGmmaWarpSpecializedILi2ENS5_IJNS4_1CILi2EEENSA_ILi1EEESC_EEENS1_35KernelTmaWarpSpecializedCooperativeEEENS5_IJNSA_ILi256EEENSA_ILi128EEESH_EEENS_6half_tENS5_IJlSC_lEEESJ_SK_NS4_8TiledMMAINS4_8MMA_AtomIJNS4_4SM904GMMA26MMA_64x128x16_F32F16F16_SSILNSO_5MajorE0ELSQ_0ELNSO_7ScaleInE1ELSR_1EEEEEENS4_6LayoutISD_NS5_IJSC_NSA_ILi0EEESV_EEEEENS5_IJNS4_10UnderscoreESY_SY_EEEEENS4_13SM90_TMA_LOADENS4_14ComposedLayoutINS4_7SwizzleILi3ELi4ELi3EEENS4_18smem_ptr_flag_bitsILi16EEENSU_INS5_IJNSA_ILi8EEENSA_ILi64EEEEEENS5_IJS18_SC_EEEEEEEvNS4_8identityENS4_23SM90_TMA_LOAD_MULTICASTES1C_vS1D_EENS_8epilogue10collective6detail29Sm90TmaWarpSpecializedAdapterINS1H_15DefaultEpilogueISJ_SK_SK_NS1G_6thread17LinearCombinationISJ_Li1EffLNS1L_9ScaleType4KindE0ELNS_15FloatRoundStyleE2ESJ_EENS1_15EpilogueDefaultEEEEEvvEEEEvNT_6ParamsE)
        /*0008*/ 	.word	0x000000a8


	//----- nvinfo : EIATTR_FRAME_SIZE
	.align		4
.L_15:
        /*000c*/ 	.byte	0x04, 0x11
        /*000e*/ 	.short	(.L_17 - .L_16)
	.align		4
.L_16:
        /*0010*/ 	.word	index@(_ZN7cutlass13device_kernelINS_4gemm6kernel13GemmUniversalIN4cute5tupleIJiiiiEEENS1_10collective13CollectiveMmaINS1_34MainloopSm90TmaGmmaWarpSpecializedILi2ENS5_IJNS4_1CILi2EEENSA_ILi1EEESC_EEENS1_35KernelTmaWarpSpecializedCooperativeEEENS5_IJNSA_ILi256EEENSA_ILi128EEESH_EEENS_6half_tENS5_IJlSC_lEEESJ_SK_NS4_8TiledMMAINS4_8MMA_AtomIJNS4_4SM904GMMA26MMA_64x128x16_F32F16F16_SSILNSO_5MajorE0ELSQ_0ELNSO_7ScaleInE1ELSR_1EEEEEENS4_6LayoutISD_NS5_IJSC_NSA_ILi0EEESV_EEEEENS5_IJNS4_10UnderscoreESY_SY_EEEEENS4_13SM90_TMA_LOADENS4_14ComposedLayoutINS4_7SwizzleILi3ELi4ELi3EEENS4_18smem_ptr_flag_bitsILi16EEENSU_INS5_IJNSA_ILi8EEENSA_ILi64EEEEEENS5_IJS18_SC_EEEEEEEvNS4_8identityENS4_23SM90_TMA_LOAD_MULTICASTES1C_vS1D_EENS_8epilogue10collective6detail29Sm90TmaWarpSpecializedAdapterINS1H_15DefaultEpilogueISJ_SK_SK_NS1G_6thread17LinearCombinationISJ_Li1EffLNS1L_9ScaleType4KindE0ELNS_15FloatRoundStyleE2ESJ_EENS1_15EpilogueDefaultEEEEEvvEEEEvNT_6ParamsE)
        /*0014*/ 	.word	0x00000000


	//----- nvinfo : EIATTR_MIN_STACK_SIZE
	.align		4
.L_17:
        /*0018*/ 	.byte	0x04, 0x12
        /*001a*/ 	.short	(.L_19 - .L_18)
	.align		4
.L_18:
        /*001c*/ 	.word	index@(_ZN7cutlass13device_kernelINS_4gemm6kernel13GemmUniversalIN4cute5tupleIJiiiiEEENS1_10collective13CollectiveMmaINS1_34MainloopSm90TmaGmmaWarpSpecializedILi2ENS5_IJNS4_1CILi2EEENSA_ILi1EEESC_EEENS1_35KernelTmaWarpSpecializedCooperativeEEENS5_IJNSA_ILi256EEENSA_ILi128EEESH_EEENS_6half_tENS5_IJlSC_lEEESJ_SK_NS4_8TiledMMAINS4_8MMA_AtomIJNS4_4SM904GMMA26MMA_64x128x16_F32F16F16_SSILNSO_5MajorE0ELSQ_0ELNSO_7ScaleInE1ELSR_1EEEEEENS4_6LayoutISD_NS5_IJSC_NSA_ILi0EEESV_EEEEENS5_IJNS4_10UnderscoreESY_SY_EEEEENS4_13SM90_TMA_LOADENS4_14ComposedLayoutINS4_7SwizzleILi3ELi4ELi3EEENS4_18smem_ptr_flag_bitsILi16EEENSU_INS5_IJNSA_ILi8EEENSA_ILi64EEEEEENS5_IJS18_SC_EEEEEEEvNS4_8identityENS4_23SM90_TMA_LOAD_MULTICASTES1C_vS1D_EENS_8epilogue10collective6detail29Sm90TmaWarpSpecializedAdapterINS1H_15DefaultEpilogueISJ_SK_SK_NS1G_6thread17LinearCombinationISJ_Li1EffLNS1L_9ScaleType4KindE0ELNS_15FloatRoundStyleE2ESJ_EENS1_15EpilogueDefaultEEEEEvvEEEEvNT_6ParamsE)
        /*0020*/ 	.word	0x00000000
.L_19:


//--------------------- .nv.compat                --------------------------
	.section	.nv.compat,"",@"SHT_CUDA_COMPAT_INFO"
	.align	4
        /*0000*/ 	.byte	0x02, 0x09, 0x01, 0x00, 0x02, 0x02, 0x04, 0x00, 0x02, 0x05, 0x05, 0x00, 0x03, 0x07, 0x01, 0x01
        /*0010*/ 	.byte	0x02, 0x03, 0x01, 0x00, 0x02, 0x06, 0x01, 0x00, 0x04, 0x0b, 0x08, 0x00, 0x00, 0x00, 0x00, 0x00
        /*0020*/ 	.byte	0x00, 0x00, 0x00, 0x00


//--------------------- .nv.info._ZN7cutlass13device_kernelINS_4gemm6kernel13GemmUniversalIN4cute5tupleIJiiiiEEENS1_10collective13CollectiveMmaINS1_34MainloopSm90TmaGmmaWarpSpecializedILi2ENS5_IJNS4_1CILi2EEENSA_ILi1EEESC_EEENS1_35KernelTmaWarpSpecializedCooperativeEEENS5_IJNSA_ILi256EEENSA_ILi128EEESH_EEENS_6half_tENS5_IJlSC_lEEESJ_SK_NS4_8TiledMMAINS4_8MMA_AtomIJNS4_4SM904GMMA26MMA_64x128x16_F32F16F16_SSILNSO_5MajorE0ELSQ_0ELNSO_7ScaleInE1ELSR_1EEEEEENS4_6LayoutISD_NS5_IJSC_NSA_ILi0EEESV_EEEEENS5_IJNS4_10UnderscoreESY_SY_EEEEENS4_13SM90_TMA_LOADENS4_14ComposedLayoutINS4_7SwizzleILi3ELi4ELi3EEENS4_18smem_ptr_flag_bitsILi16EEENSU_INS5_IJNSA_ILi8EEENSA_ILi64EEEEEENS5_IJS18_SC_EEEEEEEvNS4_8identityENS4_23SM90_TMA_LOAD_MULTICASTES1C_vS1D_EENS_8epilogue10collective6detail29Sm90TmaWarpSpecializedAdapterINS1H_15DefaultEpilogueISJ_SK_SK_NS1G_6thread17LinearCombinationISJ_Li1EffLNS1L_9ScaleType4KindE0ELNS_15FloatRoundStyleE2ESJ_EENS1_15EpilogueDefaultEEEEEvvEEEEvNT_6ParamsE --------------------------
	.section	.nv.info._ZN7cutlass13device_kernelINS_4gemm6kernel13GemmUniversalIN4cute5tupleIJiiiiEEENS1_10collective13CollectiveMmaINS1_34MainloopSm90TmaGmmaWarpSpecializedILi2ENS5_IJNS4_1CILi2EEENSA_ILi1EEESC_EEENS1_35KernelTmaWarpSpecializedCooperativeEEENS5_IJNSA_ILi256EEENSA_ILi128EEESH_EEENS_6half_tENS5_IJlSC_lEEESJ_SK_NS4_8TiledMMAINS4_8MMA_AtomIJNS4_4SM904GMMA26MMA_64x128x16_F32F16F16_SSILNSO_5MajorE0ELSQ_0ELNSO_7ScaleInE1ELSR_1EEEEEENS4_6LayoutISD_NS5_IJSC_NSA_ILi0EEESV_EEEEENS5_IJNS4_10UnderscoreESY_SY_EEEEENS4_13SM90_TMA_LOADENS4_14ComposedLayoutINS4_7SwizzleILi3ELi4ELi3EEENS4_18smem_ptr_flag_bitsILi16EEENSU_INS5_IJNSA_ILi8EEENSA_ILi64EEEEEENS5_IJS18_SC_EEEEEEEvNS4_8identityENS4_23SM90_TMA_LOAD_MULTICASTES1C_vS1D_EENS_8epilogue10collective6detail29Sm90TmaWarpSpecializedAdapterINS1H_15DefaultEpilogueISJ_SK_SK_NS1G_6thread17LinearCombinationISJ_Li1EffLNS1L_9ScaleType4KindE0ELNS_15FloatRoundStyleE2ESJ_EENS1_15EpilogueDefaultEEEEEvvEEEEvNT_6ParamsE,"",@"SHT_CUDA_INFO"
	.sectionflags	@""
	.align	4


	//----- nvinfo : EIATTR_CUDA_API_VERSION
	.align		4
        /*0000*/ 	.byte	0x04, 0x37
        /*0002*/ 	.short	(.L_21 - .L_20)
.L_20:
        /*0004*/ 	.word	0x00000082


	//----- nvinfo : EIATTR_KPARAM_INFO
	.align		4
.L_21:
        /*0008*/ 	.byte	0x04, 0x17
        /*000a*/ 	.short	(.L_23 - .L_22)
.L_22:
        /*000c*/ 	.word	0x00000000
        /*0010*/ 	.short	0x0000
        /*0012*/ 	.short	0x0070
        /*0014*/ 	.byte	0x00, 0xf0, 0x01, 0x10


	//----- nvinfo : EIATTR_SPARSE_MMA_MASK
	.align		4
.L_23:
        /*0018*/ 	.byte	0x03, 0x50
        /*001a*/ 	.short	0x0000


	//----- nvinfo : EIATTR_MAXREG_COUNT
	.align		4
        /*001c*/ 	.byte	0x03, 0x1b
        /*001e*/ 	.short	0x00a8


	//----- nvinfo : EIATTR_NUM_BARRIERS
	.align		4
        /*0020*/ 	.byte	0x02, 0x4c
        /*0022*/ 	.byte	0x01
	.zero		1


	//----- nvinfo : EIATTR_EXTERNS
	.align		4
        /*0024*/ 	.byte	0x04, 0x0f
        /*0026*/ 	.short	(.L_25 - .L_24)


	//   ....[0]....
	.align		4
.L_24:
        /*0028*/ 	.word	index@(__assertfail)


	//----- nvinfo : EIATTR_MERCURY_ISA_VERSION
	.align		4
.L_25:
        /*002c*/ 	.byte	0x03, 0x5f
        /*002e*/ 	.short	0x0101


	//----- nvinfo : EIATTR_INT_WARP_WIDE_INSTR_OFFSETS
	.align		4
        /*0030*/ 	.byte	0x04, 0x31
        /*0032*/ 	.short	(.L_27 - .L_26)


	//   ....[0]....
.L_26:
        /*0034*/ 	.word	0x00000440


	//   ....[1]....
        /*0038*/ 	.word	0x00000470


	//   ....[2]....
        /*003c*/ 	.word	0x00000630


	//   ....[3]....
        /*0040*/ 	.word	0x00002520


	//----- nvinfo : EIATTR_COOP_GROUP_MASK_REGIDS
	.align		4
.L_27:
        /*0044*/ 	.byte	0x04, 0x29
        /*0046*/ 	.short	(.L_29 - .L_28)


	//   ....[0]....
.L_28:
        /*0048*/ 	.word	0xffffffff


	//   ....[1]....
        /*004c*/ 	.word	0xffffffff


	//   ....[2]....
        /*0050*/ 	.word	0xffffffff


	//   ....[3]....
        /*0054*/ 	.word	0xffffffff


	//   ....[4]....
        /*0058*/ 	.word	0xffffffff


	//   ....[5]....
        /*005c*/ 	.word	0xffffffff


	//----- nvinfo : EIATTR_COOP_GROUP_INSTR_OFFSETS
	.align		4
.L_29:
        /*0060*/ 	.byte	0x04, 0x28
        /*0062*/ 	.short	(.L_31 - .L_30)


	//   ....[0]....
.L_30:
        /*0064*/ 	.word	0x00000060


	//   ....[1]....
        /*0068*/ 	.word	0x00000070


	//   ....[2]....
        /*006c*/ 	.word	0x00000130


	//   ....[3]....
        /*0070*/ 	.word	0x00000290


	//   ....[4]....
        /*0074*/ 	.word	0x000007b0


	//   ....[5]....
        /*0078*/ 	.word	0x00001200


	//----- nvinfo : EIATTR_REG_RECONFIG
	.align		4
.L_31:
        /*007c*/ 	.byte	0x01, 0x54
	.zero		2


	//----- nvinfo : EIATTR_SYSCALL_OFFSETS
	.align		4
        /*0080*/ 	.byte	0x04, 0x46
        /*0082*/ 	.short	(.L_33 - .L_32)


	//   ....[0]....
.L_32:
        /*0084*/ 	.word	0x000013c0


	//----- nvinfo : EIATTR_MBARRIER_INSTR_OFFSETS
	.align		4
.L_33:
        /*0088*/ 	.byte	0x04, 0x39
        /*008a*/ 	.short	(.L_35 - .L_34)


	//   ....[0]....
.L_34:
        /*008c*/ 	.word	0x00000230
        /*0090*/ 	.word	0x000000ff
        /*0094*/ 	.word	0x00000000
        /*0098*/ 	.short	0x0100
        /*009a*/ 	.byte	0x08
	.zero		1


	//   ....[1]....
        /*009c*/ 	.word	0x00000240
        /*00a0*/ 	.word	0x000000ff
        /*00a4*/ 	.word	0x00000010
        /*00a8*/ 	.short	0x0100
        /*00aa*/ 	.byte	0x08
	.zero		1


	//   ....[2]....
        /*00ac*/ 	.word	0x00000250
        /*00b0*/ 	.word	0x000000ff
        /*00b4*/ 	.word	0x00000008
        /*00b8*/ 	.short	0x0100
        /*00ba*/ 	.byte	0x08
	.zero		1


	//   ....[3]....
        /*00bc*/ 	.word	0x00000260
        /*00c0*/ 	.word	0x000000ff
        /*00c4*/ 	.word	0x00000018
        /*00c8*/ 	.short	0x0100
        /*00ca*/ 	.byte	0x08
	.zero		1


	//   ....[4]....
        /*00cc*/ 	.word	0x000006b0
        /*00d0*/ 	.word	0x000000ff
        /*00d4*/ 	.word	0x00000030
        /*00d8*/ 	.short	0x0100
        /*00da*/ 	.byte	0x06
	.zero		1


	//   ....[5]....
        /*00dc*/ 	.word	0x00000740
        /*00e0*/ 	.word	0x000000ff
        /*00e4*/ 	.word	0x00000038
        /*00e8*/ 	.short	0x0100
        /*00ea*/ 	.byte	0x06
	.zero		1


	//   ....[6]....
        /*00ec*/ 	.word	0x00001480
        /*00f0*/ 	.word	0x00000003
        /*00f4*/ 	.word	0x00000000
        /*00f8*/ 	.short	0x010a
        /*00fa*/ 	.byte	0x3f
	.zero		1


	//   ....[7]....
        /*00fc*/ 	.word	0x000014c0
        /*0100*/ 	.word	0x00000003
        /*0104*/ 	.word	0x00000000
        /*0108*/ 	.short	0x010a
        /*010a*/ 	.byte	0x3f
	.zero		1


	//   ....[8]....
        /*010c*/ 	.word	0x00001ce0
        /*0110*/ 	.word	0x00000005
        /*0114*/ 	.word	0x00000000
        /*0118*/ 	.short	0x010a
        /*011a*/ 	.byte	0x3f
	.zero		1


	//   ....[9]....
        /*011c*/ 	.word	0x00001d20
        /*0120*/ 	.word	0x00000005
        /*0124*/ 	.word	0x00000000
        /*0128*/ 	.short	0x010a
        /*012a*/ 	.byte	0x3f
	.zero		1


	//   ....[10]....
        /*012c*/ 	.word	0x000023c0
        /*0130*/ 	.word	0x00000005
        /*0134*/ 	.word	0x00000000
        /*0138*/ 	.short	0x0101
        /*013a*/ 	.byte	0x3f
	.zero		1


	//   ....[11]....
        /*013c*/ 	.word	0x000025a0
        /*0140*/ 	.word	0x00000003
        /*0144*/ 	.word	0x00000000
        /*0148*/ 	.short	0x0101
        /*014a*/ 	.byte	0x3f
	.zero		1


	//   ....[12]....
        /*014c*/ 	.word	0x0000bdd0
        /*0150*/ 	.word	0x00000014
        /*0154*/ 	.word	0x00000010
        /*0158*/ 	.short	0x010a
        /*015a*/ 	.byte	0x3f
	.zero		1


	//   ....[13]....
        /*015c*/ 	.word	0x0000c250
        /*0160*/ 	.word	0x00000005
        /*0164*/ 	.word	0x00000038
        /*0168*/ 	.short	0x0101
        /*016a*/ 	.byte	0x3f
	.zero		1


	//   ....[14]....
        /*016c*/ 	.word	0x0000c970
        /*0170*/ 	.word	0x00000007
        /*0174*/ 	.word	0x00000000
        /*0178*/ 	.short	0x010a
        /*017a*/ 	.byte	0x3f
	.zero		1


	//   ....[15]....
        /*017c*/ 	.word	0x0000c9f0
        /*0180*/ 	.word	0x00000003
        /*0184*/ 	.word	0x00000000
        /*0188*/ 	.short	0x010a
        /*018a*/ 	.byte	0x3f
	.zero		1


	//   ....[16]....
        /*018c*/ 	.word	0x0000ca50
        /*0190*/ 	.word	0x00000003
        /*0194*/ 	.word	0x00000000
        /*0198*/ 	.short	0x010a
        /*019a*/ 	.byte	0x3f
	.zero		1


	//   ....[17]....
        /*019c*/ 	.word	0x0000caa0
        /*01a0*/ 	.word	0x00000005
        /*01a4*/ 	.word	0x00000000
        /*01a8*/ 	.short	0x010a
        /*01aa*/ 	.byte	0x3f
	.zero		1


	//   ....[18]....
        /*01ac*/ 	.word	0x0000cb70
        /*01b0*/ 	.word	0x00000014
        /*01b4*/ 	.word	0x00000010
        /*01b8*/ 	.short	0x010a
        /*01ba*/ 	.byte	0x3f
	.zero		1


	//   ....[19]....
        /*01bc*/ 	.word	0x0000cc40
        /*01c0*/ 	.word	0x00000007
        /*01c4*/ 	.word	0x00000000
        /*01c8*/ 	.short	0x010a
        /*01ca*/ 	.byte	0x3f
	.zero		1


	//----- nvinfo : EIATTR_NUM_MBARRIERS
	.align		4
.L_35:
        /*01cc*/ 	.byte	0x03, 0x38
        /*01ce*/ 	.short	0x0006


	//----- nvinfo : EIATTR_EXIT_INSTR_OFFSETS
	.align		4
        /*01d0*/ 	.byte	0x04, 0x1c
        /*01d2*/ 	.short	(.L_37 - .L_36)


	//   ....[0]....
.L_36:
        /*01d4*/ 	.word	0x00000910


	//   ....[1]....
        /*01d8*/ 	.word	0x00001130


	//   ....[2]....
        /*01dc*/ 	.word	0x0000b4e0


	//   ....[3]....
        /*01e0*/ 	.word	0x0000ba40


	//   ....[4]....
        /*01e4*/ 	.word	0x0000ca40


	//----- nvinfo : EIATTR_MAX_THREADS
	.align		4
.L_37:
        /*01e8*/ 	.byte	0x04, 0x05
        /*01ea*/ 	.short	(.L_39 - .L_38)
.L_38:
        /*01ec*/ 	.word	0x00000180
        /*01f0*/ 	.word	0x00000001
        /*01f4*/ 	.word	0x00000001


	//----- nvinfo : EIATTR_CRS_STACK_SIZE
	.align		4
.L_39:
        /*01f8*/ 	.byte	0x04, 0x1e
        /*01fa*/ 	.short	(.L_41 - .L_40)
.L_40:
        /*01fc*/ 	.word	0x00000000


	//----- nvinfo : EIATTR_CBANK_PARAM_SIZE
	.align		4
.L_41:
        /*0200*/ 	.byte	0x03, 0x19
        /*0202*/ 	.short	0x0470


	//----- nvinfo : EIATTR_PARAM_CBANK
	.align		4
        /*0204*/ 	.byte	0x04, 0x0a
        /*0206*/ 	.short	(.L_43 - .L_42)
	.align		4
.L_42:
        /*0208*/ 	.word	index@(.nv.constant0._ZN7cutlass13device_kernelINS_4gemm6kernel13GemmUniversalIN4cute5tupleIJiiiiEEENS1_10collective13CollectiveMmaINS1_34MainloopSm90TmaGmmaWarpSpecializedILi2ENS5_IJNS4_1CILi2EEENSA_ILi1EEESC_EEENS1_35KernelTmaWarpSpecializedCooperativeEEENS5_IJNSA_ILi256EEENSA_ILi128EEESH_EEENS_6half_tENS5_IJlSC_lEEESJ_SK_NS4_8TiledMMAINS4_8MMA_AtomIJNS4_4SM904GMMA26MMA_64x128x16_F32F16F16_SSILNSO_5MajorE0ELSQ_0ELNSO_7ScaleInE1ELSR_1EEEEEENS4_6LayoutISD_NS5_IJSC_NSA_ILi0EEESV_EEEEENS5_IJNS4_10UnderscoreESY_SY_EEEEENS4_13SM90_TMA_LOADENS4_14ComposedLayoutINS4_7SwizzleILi3ELi4ELi3EEENS4_18smem_ptr_flag_bitsILi16EEENSU_INS5_IJNSA_ILi8EEENSA_ILi64EEEEEENS5_IJS18_SC_EEEEEEEvNS4_8identityENS4_23SM90_TMA_LOAD_MULTICASTES1C_vS1D_EENS_8epilogue10collective6detail29Sm90TmaWarpSpecializedAdapterINS1H_15DefaultEpilogueISJ_SK_SK_NS1G_6thread17LinearCombinationISJ_Li1EffLNS1L_9ScaleType4KindE0ELNS_15FloatRoundStyleE2ESJ_EENS1_15EpilogueDefaultEEEEEvvEEEEvNT_6ParamsE)
        /*020c*/ 	.short	0x0210
        /*020e*/ 	.short	0x0470


	//----- nvinfo : EIATTR_SW_WAR
	.align		4
.L_43:
        /*0210*/ 	.byte	0x04, 0x36
        /*0212*/ 	.short	(.L_45 - .L_44)
.L_44:
        /*0214*/ 	.word	0x00000008
.L_45:


//--------------------- .nv.callgraph             --------------------------
	.section	.nv.callgraph,"",@"SHT_CUDA_CALLGRAPH"
	.align	4
	.sectionentsize	8
	.align		4
        /*0000*/ 	.word	0x00000000
	.align		4
        /*0004*/ 	.word	0xffffffff
	.align		4
        /*0008*/ 	.word	index@(_ZN7cutlass13device_kernelINS_4gemm6kernel13GemmUniversalIN4cute5tupleIJiiiiEEENS1_10collective13CollectiveMmaINS1_34MainloopSm90TmaGmmaWarpSpecializedILi2ENS5_IJNS4_1CILi2EEENSA_ILi1EEESC_EEENS1_35KernelTmaWarpSpecializedCooperativeEEENS5_IJNSA_ILi256EEENSA_ILi128EEESH_EEENS_6half_tENS5_IJlSC_lEEESJ_SK_NS4_8TiledMMAINS4_8MMA_AtomIJNS4_4SM904GMMA26MMA_64x128x16_F32F16F16_SSILNSO_5MajorE0ELSQ_0ELNSO_7ScaleInE1ELSR_1EEEEEENS4_6LayoutISD_NS5_IJSC_NSA_ILi0EEESV_EEEEENS5_IJNS4_10UnderscoreESY_SY_EEEEENS4_13SM90_TMA_LOADENS4_14ComposedLayoutINS4_7SwizzleILi3ELi4ELi3EEENS4_18smem_ptr_flag_bitsILi16EEENSU_INS5_IJNSA_ILi8EEENSA_ILi64EEEEEENS5_IJS18_SC_EEEEEEEvNS4_8identityENS4_23SM90_TMA_LOAD_MULTICASTES1C_vS1D_EENS_8epilogue10collective6detail29Sm90TmaWarpSpecializedAdapterINS1H_15DefaultEpilogueISJ_SK_SK_NS1G_6thread17LinearCombinationISJ_Li1EffLNS1L_9ScaleType4KindE0ELNS_15FloatRoundStyleE2ESJ_EENS1_15EpilogueDefaultEEEEEvvEEEEvNT_6ParamsE)
	.align		4
        /*000c*/ 	.word	index@(__assertfail)
	.align		4
        /*0010*/ 	.word	0x00000000
	.align		4
        /*0014*/ 	.word	0xfffffffe
	.align		4
        /*0018*/ 	.word	0x00000000
	.align		4
        /*001c*/ 	.word	0xfffffffd
	.align		4
        /*0020*/ 	.word	0x00000000
	.align		4
        /*0024*/ 	.word	0xfffffffc


//--------------------- .nv.constant4             --------------------------
	.section	.nv.constant4,"a",@progbits
	.align	8
	.align		8
.nv.constant4:
        /*0000*/ 	.dword	__assertfail
	.align		8
        /*0008*/ 	.dword	__unnamed_1
	.align		8
        /*0010*/ 	.dword	_ZN40_INTERNAL_f9792262_4_k_cu_5b3be102_130414cuda3std3__45__cpo5beginE
	.align		8
        /*0018*/ 	.dword	_ZN40_INTERNAL_f9792262_4_k_cu_5b3be102_130414cuda3std3__45__cpo3endE
	.align		8
        /*0020*/ 	.dword	_ZN40_INTERNAL_f9792262_4_k_cu_5b3be102_130414cuda3std3__45__cpo6cbeginE
	.align		8
        /*0028*/ 	.dword	_ZN40_INTERNAL_f9792262_4_k_cu_5b3be102_130414cuda3std3__45__cpo4cendE
	.align		8
        /*0030*/ 	.dword	_ZN40_INTERNAL_f9792262_4_k_cu_5b3be102_130414cuda3std3__442_GLOBAL__N__f9792262_4_k_cu_5b3be102_130416ignoreE
	.align		8
        /*0038*/ 	.dword	_ZN40_INTERNAL_f9792262_4_k_cu_5b3be102_130414cuda3std3__419piecewise_constructE
	.align		8
        /*0040*/ 	.dword	_ZN40_INTERNAL_f9792262_4_k_cu_5b3be102_130414cuda3std3__48in_placeE
	.align		8
        /*0048*/ 	.dword	_ZN40_INTERNAL_f9792262_4_k_cu_5b3be102_130414cuda3std6ranges3__45__cpo4swapE
	.align		8
        /*0050*/ 	.dword	_ZN40_INTERNAL_f9792262_4_k_cu_5b3be102_130414cuda3std6ranges3__45__cpo9iter_moveE
	.align		8
        /*0058*/ 	.dword	_ZN40_INTERNAL_f9792262_4_k_cu_5b3be102_130414cute7productE
	.align		8
        /*0060*/ 	.dword	_ZN40_INTERNAL_f9792262_4_k_cu_5b3be102_130414cute1_E
	.align		8
        /*0068*/ 	.dword	$str$22
	.align		8
        /*0070*/ 	.dword	$str$23


//--------------------- .text._ZN7cutlass13device_kernelINS_4gemm6kernel13GemmUniversalIN4cute5tupleIJiiiiEEENS1_10collective13CollectiveMmaINS1_34MainloopSm90TmaGmmaWarpSpecializedILi2ENS5_IJNS4_1CILi2EEENSA_ILi1EEESC_EEENS1_35KernelTmaWarpSpecializedCooperativeEEENS5_IJNSA_ILi256EEENSA_ILi128EEESH_EEENS_6half_tENS5_IJlSC_lEEESJ_SK_NS4_8TiledMMAINS4_8MMA_AtomIJNS4_4SM904GMMA26MMA_64x128x16_F32F16F16_SSILNSO_5MajorE0ELSQ_0ELNSO_7ScaleInE1ELSR_1EEEEEENS4_6LayoutISD_NS5_IJSC_NSA_ILi0EEESV_EEEEENS5_IJNS4_10UnderscoreESY_SY_EEEEENS4_13SM90_TMA_LOADENS4_14ComposedLayoutINS4_7SwizzleILi3ELi4ELi3EEENS4_18smem_ptr_flag_bitsILi16EEENSU_INS5_IJNSA_ILi8EEENSA_ILi64EEEEEENS5_IJS18_SC_EEEEEEEvNS4_8identityENS4_23SM90_TMA_LOAD_MULTICASTES1C_vS1D_EENS_8epilogue10collective6detail29Sm90TmaWarpSpecializedAdapterINS1H_15DefaultEpilogueISJ_SK_SK_NS1G_6thread17LinearCombinationISJ_Li1EffLNS1L_9ScaleType4KindE0ELNS_15FloatRoundStyleE2ESJ_EENS1_15EpilogueDefaultEEEEEvvEEEEvNT_6ParamsE --------------------------
	.section	.text._ZN7cutlass13device_kernelINS_4gemm6kernel13GemmUniversalIN4cute5tupleIJiiiiEEENS1_10collective13CollectiveMmaINS1_34MainloopSm90TmaGmmaWarpSpecializedILi2ENS5_IJNS4_1CILi2EEENSA_ILi1EEESC_EEENS1_35KernelTmaWarpSpecializedCooperativeEEENS5_IJNSA_ILi256EEENSA_ILi128EEESH_EEENS_6half_tENS5_IJlSC_lEEESJ_SK_NS4_8TiledMMAINS4_8MMA_AtomIJNS4_4SM904GMMA26MMA_64x128x16_F32F16F16_SSILNSO_5MajorE0ELSQ_0ELNSO_7ScaleInE1ELSR_1EEEEEENS4_6LayoutISD_NS5_IJSC_NSA_ILi0EEESV_EEEEENS5_IJNS4_10UnderscoreESY_SY_EEEEENS4_13SM90_TMA_LOADENS4_14ComposedLayoutINS4_7SwizzleILi3ELi4ELi3EEENS4_18smem_ptr_flag_bitsILi16EEENSU_INS5_IJNSA_ILi8EEENSA_ILi64EEEEEENS5_IJS18_SC_EEEEEEEvNS4_8identityENS4_23SM90_TMA_LOAD_MULTICASTES1C_vS1D_EENS_8epilogue10collective6detail29Sm90TmaWarpSpecializedAdapterINS1H_15DefaultEpilogueISJ_SK_SK_NS1G_6thread17LinearCombinationISJ_Li1EffLNS1L_9ScaleType4KindE0ELNS_15FloatRoundStyleE2ESJ_EENS1_15EpilogueDefaultEEEEEvvEEEEvNT_6ParamsE,"ax",@progbits
	.align	128
.text._ZN7cutlass13device_kernelINS_4gemm6kernel13GemmUniversalIN4cute5tupleIJiiiiEEENS1_10collective13CollectiveMmaINS1_34MainloopSm90TmaGmmaWarpSpecializedILi2ENS5_IJNS4_1CILi2EEENSA_ILi1EEESC_EEENS1_35KernelTmaWarpSpecializedCooperativeEEENS5_IJNSA_ILi256EEENSA_ILi128EEESH_EEENS_6half_tENS5_IJlSC_lEEESJ_SK_NS4_8TiledMMAINS4_8MMA_AtomIJNS4_4SM904GMMA26MMA_64x128x16_F32F16F16_SSILNSO_5MajorE0ELSQ_0ELNSO_7ScaleInE1ELSR_1EEEEEENS4_6LayoutISD_NS5_IJSC_NSA_ILi0EEESV_EEEEENS5_IJNS4_10UnderscoreESY_SY_EEEEENS4_13SM90_TMA_LOADENS4_14ComposedLayoutINS4_7SwizzleILi3ELi4ELi3EEENS4_18smem_ptr_flag_bitsILi16EEENSU_INS5_IJNSA_ILi8EEENSA_ILi64EEEEEENS5_IJS18_SC_EEEEEEEvNS4_8identityENS4_23SM90_TMA_LOAD_MULTICASTES1C_vS1D_EENS_8epilogue10collective6detail29Sm90TmaWarpSpecializedAdapterINS1H_15DefaultEpilogueISJ_SK_SK_NS1G_6thread17LinearCombinationISJ_Li1EffLNS1L_9ScaleType4KindE0ELNS_15FloatRoundStyleE2ESJ_EENS1_15EpilogueDefaultEEEEEvvEEEEvNT_6ParamsE:
        .type           _ZN7cutlass13device_kernelINS_4gemm6kernel13GemmUniversalIN4cute5tupleIJiiiiEEENS1_10collective13CollectiveMmaINS1_34MainloopSm90TmaGmmaWarpSpecializedILi2ENS5_IJNS4_1CILi2EEENSA_ILi1EEESC_EEENS1_35KernelTmaWarpSpecializedCooperativeEEENS5_IJNSA_ILi256EEENSA_ILi128EEESH_EEENS_6half_tENS5_IJlSC_lEEESJ_SK_NS4_8TiledMMAINS4_8MMA_AtomIJNS4_4SM904GMMA26MMA_64x128x16_F32F16F16_SSILNSO_5MajorE0ELSQ_0ELNSO_7ScaleInE1ELSR_1EEEEEENS4_6LayoutISD_NS5_IJSC_NSA_ILi0EEESV_EEEEENS5_IJNS4_10UnderscoreESY_SY_EEEEENS4_13SM90_TMA_LOADENS4_14ComposedLayoutINS4_7SwizzleILi3ELi4ELi3EEENS4_18smem_ptr_flag_bitsILi16EEENSU_INS5_IJNSA_ILi8EEENSA_ILi64EEEEEENS5_IJS18_SC_EEEEEEEvNS4_8identityENS4_23SM90_TMA_LOAD_MULTICASTES1C_vS1D_EENS_8epilogue10collective6detail29Sm90TmaWarpSpecializedAdapterINS1H_15DefaultEpilogueISJ_SK_SK_NS1G_6thread17LinearCombinationISJ_Li1EffLNS1L_9ScaleType4KindE0ELNS_15FloatRoundStyleE2ESJ_EENS1_15EpilogueDefaultEEEEEvvEEEEvNT_6ParamsE,@function
        .size           _ZN7cutlass13device_kernelINS_4gemm6kernel13GemmUniversalIN4cute5tupleIJiiiiEEENS1_10collective13CollectiveMmaINS1_34MainloopSm90TmaGmmaWarpSpecializedILi2ENS5_IJNS4_1CILi2EEENSA_ILi1EEESC_EEENS1_35KernelTmaWarpSpecializedCooperativeEEENS5_IJNSA_ILi256EEENSA_ILi128EEESH_EEENS_6half_tENS5_IJlSC_lEEESJ_SK_NS4_8TiledMMAINS4_8MMA_AtomIJNS4_4SM904GMMA26MMA_64x128x16_F32F16F16_SSILNSO_5MajorE0ELSQ_0ELNSO_7ScaleInE1ELSR_1EEEEEENS4_6LayoutISD_NS5_IJSC_NSA_ILi0EEESV_EEEEENS5_IJNS4_10UnderscoreESY_SY_EEEEENS4_13SM90_TMA_LOADENS4_14ComposedLayoutINS4_7SwizzleILi3ELi4ELi3EEENS4_18smem_ptr_flag_bitsILi16EEENSU_INS5_IJNSA_ILi8EEENSA_ILi64EEEEEENS5_IJS18_SC_EEEEEEEvNS4_8identityENS4_23SM90_TMA_LOAD_MULTICASTES1C_vS1D_EENS_8epilogue10collective6detail29Sm90TmaWarpSpecializedAdapterINS1H_15DefaultEpilogueISJ_SK_SK_NS1G_6thread17LinearCombinationISJ_Li1EffLNS1L_9ScaleType4KindE0ELNS_15FloatRoundStyleE2ESJ_EENS1_15EpilogueDefaultEEEEEvvEEEEvNT_6ParamsE,(.L_x_319 - _ZN7cutlass13device_kernelINS_4gemm6kernel13GemmUniversalIN4cute5tupleIJiiiiEEENS1_10collective13CollectiveMmaINS1_34MainloopSm90TmaGmmaWarpSpecializedILi2ENS5_IJNS4_1CILi2EEENSA_ILi1EEESC_EEENS1_35KernelTmaWarpSpecializedCooperativeEEENS5_IJNSA_ILi256EEENSA_ILi128EEESH_EEENS_6half_tENS5_IJlSC_lEEESJ_SK_NS4_8TiledMMAINS4_8MMA_AtomIJNS4_4SM904GMMA26MMA_64x128x16_F32F16F16_SSILNSO_5MajorE0ELSQ_0ELNSO_7ScaleInE1ELSR_1EEEEEENS4_6LayoutISD_NS5_IJSC_NSA_ILi0EEESV_EEEEENS5_IJNS4_10UnderscoreESY_SY_EEEEENS4_13SM90_TMA_LOADENS4_14ComposedLayoutINS4_7SwizzleILi3ELi4ELi3EEENS4_18smem_ptr_flag_bitsILi16EEENSU_INS5_IJNSA_ILi8EEENSA_ILi64EEEEEENS5_IJS18_SC_EEEEEEEvNS4_8identityENS4_23SM90_TMA_LOAD_MULTICASTES1C_vS1D_EENS_8epilogue10collective6detail29Sm90TmaWarpSpecializedAdapterINS1H_15DefaultEpilogueISJ_SK_SK_NS1G_6thread17LinearCombinationISJ_Li1EffLNS1L_9ScaleType4KindE0ELNS_15FloatRoundStyleE2ESJ_EENS1_15EpilogueDefaultEEEEEvvEEEEvNT_6ParamsE)
        .other          _ZN7cutlass13device_kernelINS_4gemm6kernel13GemmUniversalIN4cute5tupleIJiiiiEEENS1_10collective13CollectiveMmaINS1_34MainloopSm90TmaGmmaWarpSpecializedILi2ENS5_IJNS4_1CILi2EEENSA_ILi1EEESC_EEENS1_35KernelTmaWarpSpecializedCooperativeEEENS5_IJNSA_ILi256EEENSA_ILi128EEESH_EEENS_6half_tENS5_IJlSC_lEEESJ_SK_NS4_8TiledMMAINS4_8MMA_AtomIJNS4_4SM904GMMA26MMA_64x128x16_F32F16F16_SSILNSO_5MajorE0ELSQ_0ELNSO_7ScaleInE1ELSR_1EEEEEENS4_6LayoutISD_NS5_IJSC_NSA_ILi0EEESV_EEEEENS5_IJNS4_10UnderscoreESY_SY_EEEEENS4_13SM90_TMA_LOADENS4_14ComposedLayoutINS4_7SwizzleILi3ELi4ELi3EEENS4_18smem_ptr_flag_bitsILi16EEENSU_INS5_IJNSA_ILi8EEENSA_ILi64EEEEEENS5_IJS18_SC_EEEEEEEvNS4_8identityENS4_23SM90_TMA_LOAD_MULTICASTES1C_vS1D_EENS_8epilogue10collective6detail29Sm90TmaWarpSpecializedAdapterINS1H_15DefaultEpilogueISJ_SK_SK_NS1G_6thread17LinearCombinationISJ_Li1EffLNS1L_9ScaleType4KindE0ELNS_15FloatRoundStyleE2ESJ_EENS1_15EpilogueDefaultEEEEEvvEEEEvNT_6ParamsE,@"STO_CUDA_ENTRY STV_DEFAULT"
_ZN7cutlass13device_kernelINS_4gemm6kernel13GemmUniversalIN4cute5tupleIJiiiiEEENS1_10collective13CollectiveMmaINS1_34MainloopSm90TmaGmmaWarpSpecializedILi2ENS5_IJNS4_1CILi2EEENSA_ILi1EEESC_EEENS1_35KernelTmaWarpSpecializedCooperativeEEENS5_IJNSA_ILi256EEENSA_ILi128EEESH_EEENS_6half_tENS5_IJlSC_lEEESJ_SK_NS4_8TiledMMAINS4_8MMA_AtomIJNS4_4SM904GMMA26MMA_64x128x16_F32F16F16_SSILNSO_5MajorE0ELSQ_0ELNSO_7ScaleInE1ELSR_1EEEEEENS4_6LayoutISD_NS5_IJSC_NSA_ILi0EEESV_EEEEENS5_IJNS4_10UnderscoreESY_SY_EEEEENS4_13SM90_TMA_LOADENS4_14ComposedLayoutINS4_7SwizzleILi3ELi4ELi3EEENS4_18smem_ptr_flag_bitsILi16EEENSU_INS5_IJNSA_ILi8EEENSA_ILi64EEEEEENS5_IJS18_SC_EEEEEEEvNS4_8identityENS4_23SM90_TMA_LOAD_MULTICASTES1C_vS1D_EENS_8epilogue10collective6detail29Sm90TmaWarpSpecializedAdapterINS1H_15DefaultEpilogueISJ_SK_SK_NS1G_6thread17LinearCombinationISJ_Li1EffLNS1L_9ScaleType4KindE0ELNS_15FloatRoundStyleE2ESJ_EENS1_15EpilogueDefaultEEEEEvvEEEEvNT_6ParamsE:
[----:B------:R-:W0:Y:S01]  /*0000*/  LDC R1, c[0x0][0x28] ;  /* 0x00000a00ff017b82 */ /* 0x000e220000000800 */
[----:B------:R-:W1:Y:S01]  /*0010*/  S2R R18, SR_TID.X ;  /* 0x0000000000127919 */ /* 0x000e620000002100 */
[----:B------:R-:W-:Y:S01]  /*0020*/  ELECT P0, URZ, PT ;  /* 0x00000000003f782f */ /* 0x000fe20003800000 */
[----:B------:R-:W-:Y:S01]  /*0030*/  BSSY B0, `(.L_x_0) ;  /* 0x000000f000007945 */ /* 0x000fe20003800000 */
[--C-:B-1----:R-:W-:Y:S02]  /*0040*/  SHF.R.U32.HI R0, RZ, 0x5, R18.reuse ;  /* 0x00000005ff007819 */ /* 0x102fe40000011612 */
[----:B------:R-:W-:-:S03]  /*0050*/  SHF.R.U32.HI R3, RZ, 0x7, R18 ;  /* 0x00000007ff037819 */ /* 0x000fc60000011612 */
[----:B------:R-:W1:Y:S04]  /*0060*/  SHFL.IDX PT, R2, R0, RZ, 0x1f ;  /* 0x00001fff00027589 */ /* 0x000e6800000e0000 */
[----:B------:R2:W3:Y:S01]  /*0070*/  SHFL.IDX PT, R5, R3, RZ, 0x1f ;  /* 0x00001fff03057589 */ /* 0x0004e200000e0000 */
[----:B-1----:R-:W-:-:S13]  /*0080*/  ISETP.NE.OR P0, PT, R2, RZ, !P0 ;  /* 0x000000ff0200720c */ /* 0x002fda0004705670 */
[----:B0-23--:R-:W-:Y:S05]  /*0090*/  @P0 BRA `(.L_x_1) ;  /* 0x0000000000200947 */ /* 0x00dfea0003800000 */
[----:B------:R-:W-:Y:S02]  /*00a0*/  ULDC.64 UR4, c[0x0][0x198] ;  /* 0x0000660000047ab9 */ /* 0x000fe40000000a00 */
[----:B------:R-:W-:Y:S02]  /*00b0*/  UIADD3 UR6, UP0, UR4, 0xf0, URZ ;  /* 0x000000f004067890 */ /* 0x000fe4000ff1e03f */
[----:B------:R-:W-:Y:S02]  /*00c0*/  UIADD3 UR4, UP1, UR4, 0x1f0, URZ ;  /* 0x000001f004047890 */ /* 0x000fe4000ff3e03f */
[----:B------:R-:W-:Y:S02]  /*00d0*/  UIADD3.X UR7, URZ, UR5, URZ, UP0, !UPT ;  /* 0x000000053f077290 */ /* 0x000fe400087fe43f */
[----:B------:R-:W-:-:S07]  /*00e0*/  UIADD3.X UR5, URZ, UR5, URZ, UP1, !UPT ;  /* 0x000000053f057290 */ /* 0x000fce0008ffe43f */
[----:B------:R0:W-:Y:S02]  /*00f0*/  UTMACCTL.PF [UR6] ;  /* 0x00000000060079b9 */ /* 0x0001e40008040000 */
[----:B------:R0:W-:Y:S02]  /*0100*/  UTMACCTL.PF [UR4] ;  /* 0x00000000040079b9 */ /* 0x0001e40008040000 */
[----:B0-----:R-:W-:Y:S01]  /*0110*/  NOP ;  /* 0x0000000000007918 */ /* 0x001fe20000000000 */
.L_x_1:
[----:B------:R-:W-:Y:S05]  /*0120*/  BSYNC B0 ;  /* 0x0000000000007941 */ /* 0x000fea0003800000 */
.L_x_0:
[----:B------:R-:W0:Y:S02]  /*0130*/  SHFL.IDX PT, R3, R0, RZ, 0x1f ;  /* 0x00001fff00037589 */ /* 0x000e2400000e0000 */
[----:B0-----:R-:W-:-:S13]  /*0140*/  ISETP.NE.AND P0, PT, R3, RZ, PT ;  /* 0x000000ff0300720c */ /* 0x001fda0003f05270 */
[----:B------:R-:W-:Y:S05]  /*0150*/  @P0 BRA `(.L_x_2) ;  /* 0x0000000000480947 */ /* 0x000fea0003800000 */
[----:B------:R-:W0:Y:S01]  /*0160*/  S2UR UR8, SR_CgaCtaId ;  /* 0x00000000000879c3 */ /* 0x000e220000008800 */
[----:B------:R-:W-:Y:S01]  /*0170*/  UMOV UR4, 0x400 ;  /* 0x0000040000047882 */ /* 0x000fe20000000000 */
[----:B------:R-:W-:Y:S01]  /*0180*/  UMOV UR5, 0x1 ;  /* 0x0000000100057882 */ /* 0x000fe20000000000 */
[----:B------:R-:W-:Y:S01]  /*0190*/  UMOV UR6, 0x4 ;  /* 0x0000000400067882 */ /* 0x000fe20000000000 */
[----:B------:R-:W-:Y:S01]  /*01a0*/  ELECT P0, URZ, PT ;  /* 0x00000000003f782f */ /* 0x000fe20003800000 */
[----:B------:R-:W-:-:S04]  /*01b0*/  UIADD3 UR6, -UR6, 0x100000, URZ ;  /* 0x0010000006067890 */ /* 0x000fc8000fffe13f */
[----:B------:R-:W-:Y:S02]  /*01c0*/  USHF.L.U32 UR7, UR6, 0xb, URZ ;  /* 0x0000000b06077899 */ /* 0x000fe4000800063f */
[----:B------:R-:W-:Y:S02]  /*01d0*/  USHF.L.U32 UR6, UR6, 0x1, URZ ;  /* 0x0000000106067899 */ /* 0x000fe4000800063f */
[----:B0-----:R-:W-:Y:S02]  /*01e0*/  ULEA UR8, UR8, UR4, 0x18 ;  /* 0x0000000408087291 */ /* 0x001fe4000f8ec03f */
[----:B------:R-:W-:-:S04]  /*01f0*/  UIADD3 UR4, -UR5, 0x100000, URZ ;  /* 0x0010000005047890 */ /* 0x000fc8000fffe13f */
[----:B------:R-:W-:Y:S02]  /*0200*/  USHF.L.U32 UR5, UR4, 0xb, URZ ;  /* 0x0000000b04057899 */ /* 0x000fe4000800063f */
[----:B------:R-:W-:Y:S01]  /*0210*/  USHF.L.U32 UR4, UR4, 0x1, URZ ;  /* 0x0000000104047899 */ /* 0x000fe2000800063f */
[----:B------:R-:W0:Y:S11]  /*0220*/  FENCE.VIEW.ASYNC.S ;  /* 0x00000000000073c6 */ /* 0x000e360000000000 */
[----:B0-----:R0:W1:Y:S01]  /*0230*/  SYNCS.EXCH.64 URZ, [UR8], UR4 ;  /* 0x00000004083f75b2 */ /* 0x0010620008000100 */
[----:B------:R0:W2:Y:S01]  /*0240*/  SYNCS.EXCH.64 URZ, [UR8+0x10], UR6 ;  /* 0x00001006083f75b2 */ /* 0x0000a20008000100 */
[----:B------:R0:W3:Y:S01]  /*0250*/  SYNCS.EXCH.64 URZ, [UR8+0x8], UR4 ;  /* 0x00000804083f75b2 */ /* 0x0000e20008000100 */
[----:B------:R0:W4:Y:S01]  /*0260*/  SYNCS.EXCH.64 URZ, [UR8+0x18], UR6 ;  /* 0x00001806083f75b2 */ /* 0x0001220008000100 */
[----:B------:R-:W-:Y:S01]  /*0270*/  NOP ;  /* 0x0000000000007918 */ /* 0x000fe20000000000 */
.L_x_2:
[----:B------:R-:W-:Y:S01]  /*0280*/  SHF.R.S32.HI R7, RZ, 0x1f, R18 ;  /* 0x0000001fff077819 */ /* 0x000fe20000011412 */
[----:B------:R-:W5:Y:S01]  /*0290*/  SHFL.IDX PT, R0, R0, RZ, 0x1f ;  /* 0x00001fff00007589 */ /* 0x000f6200000e0000 */
[----:B0-----:R-:W0:Y:S01]  /*02a0*/  S2UR UR8, SR_CTAID.X ;  /* 0x00000000000879c3 */ /* 0x001e220000002500 */
[----:B------:R-:W-:Y:S02]  /*02b0*/  ELECT P0, URZ, PT ;  /* 0x00000000003f782f */ /* 0x000fe40003800000 */
[----:B------:R-:W-:Y:S01]  /*02c0*/  LEA.HI R7, R7, R18, RZ, 0x7 ;  /* 0x0000001207077211 */ /* 0x000fe200078f38ff */
[----:B------:R-:W1:Y:S01]  /*02d0*/  S2R R4, SR_CTAID.Y ;  /* 0x0000000000047919 */ /* 0x000e620000002600 */
[----:B------:R-:W-:Y:S01]  /*02e0*/  SHF.R.S32.HI R8, RZ, 0x1f, R3 ;  /* 0x0000001fff087819 */ /* 0x000fe20000011403 */
[----:B------:R-:W-:Y:S01]  /*02f0*/  ULDC UR4, c[0x0][0x150] ;  /* 0x0000540000047ab9 */ /* 0x000fe20000000800 */
[----:B------:R-:W-:Y:S01]  /*0300*/  LOP3.LUT R7, R7, 0xffffff80, RZ, 0xc0, !PT ;  /* 0xffffff8007077812 */ /* 0x000fe200078ec0ff */
[----:B------:R-:W-:Y:S01]  /*0310*/  NOP ;  /* 0x0000000000007918 */ /* 0x000fe20000000000 */
[----:B------:R-:W-:Y:S01]  /*0320*/  LEA.HI R8, R8, R3, RZ, 0x2 ;  /* 0x0000000308087211 */ /* 0x000fe200078f10ff */
[----:B------:R-:W2:Y:S01]  /*0330*/  LDC R10, c[0x0][0x144] ;  /* 0x00005100ff0a7b82 */ /* 0x000ea20000000800 */
[----:B------:R-:W-:Y:S01]  /*0340*/  NOP ;  /* 0x0000000000007918 */ /* 0x000fe20000000000 */
[----:B------:R-:W-:Y:S01]  /*0350*/  IMAD.IADD R6, R18, 0x1, -R7 ;  /* 0x0000000112067824 */ /* 0x000fe200078e0a07 */
[----:B------:R-:W-:Y:S01]  /*0360*/  LOP3.LUT R8, R8, 0x3ffffffc, RZ, 0xc0, !PT ;  /* 0x3ffffffc08087812 */ /* 0x000fe200078ec0ff */
[----:B------:R-:W-:Y:S01]  /*0370*/  IMAD.MOV.U32 R22, RZ, RZ, 0x1 ;  /* 0x00000001ff167424 */ /* 0x000fe200078e00ff */
[----:B------:R-:W-:-:S02]  /*0380*/  ISETP.NE.AND P3, PT, R5, RZ, PT ;  /* 0x000000ff0500720c */ /* 0x000fc40003f65270 */
[----:B------:R-:W-:Y:S01]  /*0390*/  SHF.R.S32.HI R7, RZ, 0x1f, R6 ;  /* 0x0000001fff077819 */ /* 0x000fe20000011406 */
[----:B------:R-:W-:Y:S01]  /*03a0*/  IMAD.IADD R8, R3, 0x1, -R8 ;  /* 0x0000000103087824 */ /* 0x000fe200078e0a08 */
[----:B------:R-:W3:Y:S02]  /*03b0*/  LDC R13, c[0x0][0x140] ;  /* 0x00005000ff0d7b82 */ /* 0x000ee40000000800 */
[----:B------:R-:W-:Y:S02]  /*03c0*/  LEA.HI R7, R7, R6, RZ, 0x3 ;  /* 0x0000000607077211 */ /* 0x000fe400078f18ff */
[----:B-----5:R-:W-:Y:S02]  /*03d0*/  ISETP.NE.OR P0, PT, R0, RZ, !P0 ;  /* 0x000000ff0000720c */ /* 0x020fe40004705670 */
[--C-:B------:R-:W-:Y:S02]  /*03e0*/  SHF.R.S32.HI R0, RZ, 0x3, R7.reuse ;  /* 0x00000003ff007819 */ /* 0x100fe40000011407 */
[----:B------:R-:W-:-:S02]  /*03f0*/  SHF.R.S32.HI R7, RZ, 0x1f, R7 ;  /* 0x0000001fff077819 */ /* 0x000fc40000011407 */
[----:B0-----:R-:W-:Y:S02]  /*0400*/  I2FP.F32.U32 R9, UR8 ;  /* 0x0000000800097c45 */ /* 0x001fe40008201000 */
[----:B------:R-:W-:-:S03]  /*0410*/  LEA.HI R7, R7, R0, RZ, 0x2 ;  /* 0x0000000007077211 */ /* 0x000fc600078f10ff */
[----:B------:R-:W-:Y:S01]  /*0420*/  FMUL R9, R9, UR4 ;  /* 0x0000000409097c20 */ /* 0x000fe20008400000 */
[----:B------:R-:W-:Y:S01]  /*0430*/  LOP3.LUT R7, R7, 0xfffffffc, RZ, 0xc0, !PT ;  /* 0xfffffffc07077812 */ /* 0x000fe200078ec0ff */
[----:B------:R-:W-:Y:S01]  /*0440*/  VOTEU.ALL UP0, P0 ;  /* 0x00000000003f7886 */ /* 0x000fe20000000000 */
[----:B-1----:R-:W-:Y:S01]  /*0450*/  I2FP.F32.U32 R3, R4 ;  /* 0x0000000400037245 */ /* 0x002fe20000201000 */
[----:B------:R-:W-:Y:S01]  /*0460*/  ULDC UR4, c[0x0][0x154] ;  /* 0x0000550000047ab9 */ /* 0x000fe20000000800 */
[----:B------:R-:W-:Y:S01]  /*0470*/  VOTEU.ALL UP1, P0 ;  /* 0x00000000003f7886 */ /* 0x000fe20000020000 */
[----:B------:R-:W0:Y:S01]  /*0480*/  F2I.U32.TRUNC.NTZ R9, R9 ;  /* 0x0000000900097305 */ /* 0x000e22000020f000 */
[----:B------:R-:W-:Y:S01]  /*0490*/  IMAD.IADD R7, R0, 0x1, -R7 ;  /* 0x0000000100077824 */ /* 0x000fe200078e0a07 */
[----:B------:R-:W1:Y:S01]  /*04a0*/  @!UP0 S2UR UR7, SR_CgaCtaId ;  /* 0x00000000000789c3 */ /* 0x000e620000008800 */
[----:B------:R-:W-:Y:S01]  /*04b0*/  FMUL R12, R3, UR4 ;  /* 0x00000004030c7c20 */ /* 0x000fe20008400000 */
[----:B------:R-:W-:Y:S01]  /*04c0*/  UMOV UR4, 0x20 ;  /* 0x0000002000047882 */ /* 0x000fe20000000000 */
[----:B------:R-:W-:Y:S01]  /*04d0*/  IMAD R8, R8, 0x4, R7 ;  /* 0x0000000408087824 */ /* 0x000fe200078e0207 */
[----:B------:R-:W-:Y:S01]  /*04e0*/  @!UP0 UMOV UR6, 0x400 ;  /* 0x0000040000068882 */ /* 0x000fe20000000000 */
[----:B------:R-:W-:-:S04]  /*04f0*/  @!UP0 UIADD3 UR4, -UR4, 0x100000, URZ ;  /* 0x0010000004048890 */ /* 0x000fc8000fffe13f */
[----:B------:R-:W-:Y:S02]  /*0500*/  @!UP0 USHF.L.U32 UR5, UR4, 0xb, URZ ;  /* 0x0000000b04058899 */ /* 0x000fe4000800063f */
[----:B------:R-:W-:Y:S01]  /*0510*/  @!UP0 USHF.L.U32 UR4, UR4, 0x1, URZ ;  /* 0x0000000104048899 */ /* 0x000fe2000800063f */
[----:B---3--:R-:W-:Y:S01]  /*0520*/  ISETP.EQ.U32.AND P2, PT, R13, 0x1, PT ;  /* 0x000000010d00780c */ /* 0x008fe20003f42070 */
[----:B------:R-:W3:Y:S01]  /*0530*/  F2I.U32.TRUNC.NTZ R12, R12 ;  /* 0x0000000c000c7305 */ /* 0x000ee2000020f000 */
[----:B------:R-:W-:Y:S01]  /*0540*/  LEA.HI R0, R8, R8, RZ, 0x1 ;  /* 0x0000000808007211 */ /* 0x000fe200078f08ff */
[----:B------:R-:W5:Y:S03]  /*0550*/  LDC R7, c[0x0][0x148] ;  /* 0x00005200ff077b82 */ /* 0x000f660000000800 */
[----:B------:R-:W-:Y:S01]  /*0560*/  LOP3.LUT R11, R0, 0xfffffffe, RZ, 0xc0, !PT ;  /* 0xfffffffe000b7812 */ /* 0x000fe200078ec0ff */
[----:B0-----:R-:W-:Y:S01]  /*0570*/  IMAD.MOV R15, RZ, RZ, -R9 ;  /* 0x000000ffff0f7224 */ /* 0x001fe200078e0a09 */
[----:B------:R-:W-:-:S03]  /*0580*/  SHF.R.S32.HI R9, RZ, 0x1f, R2 ;  /* 0x0000001fff097819 */ /* 0x000fc60000011402 */
[----:B--2---:R-:W-:Y:S01]  /*0590*/  IMAD R3, R10, R15, UR8 ;  /* 0x000000080a037e24 */ /* 0x004fe2000f8e020f */
[----:B------:R-:W-:Y:S01]  /*05a0*/  LEA.HI R9, R9, R2, RZ, 0x2 ;  /* 0x0000000209097211 */ /* 0x000fe200078f10ff */
[C---:B------:R-:W-:Y:S02]  /*05b0*/  IMAD.IADD R0, R8.reuse, 0x1, -R11 ;  /* 0x0000000108007824 */ /* 0x040fe400078e0a0b */
[----:B------:R-:W-:Y:S01]  /*05c0*/  IMAD.SHL.U32 R11, R8, 0x4, RZ ;  /* 0x00000004080b7824 */ /* 0x000fe200078e00ff */
[----:B------:R-:W-:Y:S02]  /*05d0*/  LOP3.LUT R9, R9, 0xfffffffc, RZ, 0xc0, !PT ;  /* 0xfffffffc09097812 */ /* 0x000fe400078ec0ff */
[----:B------:R-:W-:Y:S01]  /*05e0*/  ISETP.NE.AND P4, PT, R0, R3, PT ;  /* 0x000000030000720c */ /* 0x000fe20003f85270 */
[----:B-1----:R-:W-:Y:S01]  /*05f0*/  @!UP0 ULEA UR6, UR7, UR6, 0x18 ;  /* 0x0000000607068291 */ /* 0x002fe2000f8ec03f */
[----:B------:R-:W-:Y:S01]  /*0600*/  LOP3.LUT R152, R8, 0xc, R11, 0x78, !PT ;  /* 0x0000000c08987812 */ /* 0x000fe200078e780b */
[----:B------:R-:W-:Y:S01]  /*0610*/  IMAD.IADD R0, R2, 0x1, -R9 ;  /* 0x0000000102007824 */ /* 0x000fe200078e0a09 */
[----:B---3--:R-:W-:Y:S01]  /*0620*/  IADD3 R24, -R12, RZ, RZ ;  /* 0x000000ff0c187210 */ /* 0x008fe20007ffe1ff */
[----:B------:R-:W-:Y:S01]  /*0630*/  VOTEU.ALL UP0, P0 ;  /* 0x00000000003f7886 */ /* 0x000fe20000000000 */
[----:B------:R-:W-:Y:S01]  /*0640*/  LOP3.LUT P0, RZ, R6, 0x7, RZ, 0xc0, !PT ;  /* 0x0000000706ff7812 */ /* 0x000fe2000780c0ff */
[----:B------:R-:W-:Y:S01]  /*0650*/  VIADD R6, R5, 0xffffffff ;  /* 0xffffffff05067836 */ /* 0x000fe20000000000 */
[----:B------:R-:W-:Y:S01]  /*0660*/  ISETP.NE.AND P1, PT, R0, 0x3, PT ;  /* 0x000000030000780c */ /* 0x000fe20003f25270 */
[----:B-----5:R-:W-:Y:S01]  /*0670*/  IMAD R9, R7, R24, R4 ;  /* 0x0000001807097224 */ /* 0x020fe200078e0204 */
[----:B------:R-:W-:-:S02]  /*0680*/  ISETP.LT.U32.AND P0, PT, R152, 0x2, !P0 ;  /* 0x000000029800780c */ /* 0x000fc40004701070 */
[----:B------:R-:W-:Y:S01]  /*0690*/  ISETP.EQ.OR P1, PT, R0, RZ, !P1 ;  /* 0x000000ff0000720c */ /* 0x000fe20004f22670 */
[----:B------:R-:W0:Y:S02]  /*06a0*/  FENCE.VIEW.ASYNC.S ;  /* 0x00000000000073c6 */ /* 0x000e240000000000 */
[----:B0-----:R0:W1:Y:S01]  /*06b0*/  @!UP0 SYNCS.EXCH.64 URZ, [UR6+0x30], UR4 ;  /* 0x00003004063f85b2 */ /* 0x0010620008000100 */
[----:B------:R-:W-:Y:S02]  /*06c0*/  @P4 LEA.HI R2, R152, R152, RZ, 0x1 ;  /* 0x0000009898024211 */ /* 0x000fe400078f08ff */
[----:B------:R-:W-:Y:S02]  /*06d0*/  ISETP.EQ.AND P1, PT, R5, RZ, P1 ;  /* 0x000000ff0500720c */ /* 0x000fe40000f22270 */
[----:B------:R-:W-:Y:S02]  /*06e0*/  @P4 SHF.R.S32.HI R2, RZ, 0x1, R2 ;  /* 0x00000001ff024819 */ /* 0x000fe40000011402 */
[----:B------:R-:W-:-:S02]  /*06f0*/  ISETP.GE.U32.AND P6, PT, R6, 0x2, PT ;  /* 0x000000020600780c */ /* 0x000fc40003fc6070 */
[----:B------:R-:W-:Y:S02]  /*0700*/  @P4 ISETP.NE.AND P5, PT, R2, R9, PT ;  /* 0x000000090200420c */ /* 0x000fe40003fa5270 */
[----:B------:R-:W-:Y:S02]  /*0710*/  SEL R9, RZ, 0x1, !P0 ;  /* 0x00000001ff097807 */ /* 0x000fe40004000000 */
[----:B------:R-:W-:Y:S02]  /*0720*/  @P4 SEL R22, RZ, 0x1, P5 ;  /* 0x00000001ff164807 */ /* 0x000fe40002800000 */
[----:B------:R-:W-:Y:S01]  /*0730*/  SEL R19, RZ, 0x1, !P1 ;  /* 0x00000001ff137807 */ /* 0x000fe20004800000 */
[----:B------:R0:W2:Y:S01]  /*0740*/  @!UP1 SYNCS.EXCH.64 URZ, [UR6+0x38], UR4 ;  /* 0x00003804063f95b2 */ /* 0x0000a20008000100 */
[----:B------:R-:W-:Y:S01]  /*0750*/  LOP3.LUT R22, R22, R9, RZ, 0xc0, !PT ;  /* 0x0000000916167212 */ /* 0x000fe200078ec0ff */
[----:B------:R-:W-:Y:S01]  /*0760*/  NOP ;  /* 0x0000000000007918 */ /* 0x000fe20000000000 */
[----:B------:R-:W-:Y:S01]  /*0770*/  SEL R19, R19, 0x2, P6 ;  /* 0x0000000213137807 */ /* 0x000fe20003000000 */
[----:B------:R-:W-:Y:S06]  /*0780*/  @!P2 BRA `(.L_x_3) ;  /* 0x000000000008a947 */ /* 0x000fec0003800000 */
[----:B-12-4-:R-:W-:Y:S01]  /*0790*/  UCGABAR_ARV ;  /* 0x00000000000079c7 */ /* 0x016fe20008000000 */
[----:B------:R-:W-:Y:S05]  /*07a0*/  BRA `(.L_x_4) ;  /* 0x0000000000047947 */ /* 0x000fea0003800000 */
.L_x_3:
[----:B-12-4-:R-:W-:Y:S01]  /*07b0*/  NOP ;  /* 0x0000000000007918 */ /* 0x016fe20000000000 */
.L_x_4:
[----:B------:R-:W1:Y:S01]  /*07c0*/  LDC R2, c[0x0][0x65c] ;  /* 0x00019700ff027b82 */ /* 0x000e620000000800 */
[----:B------:R-:W-:Y:S02]  /*07d0*/  IMAD.U32 R8, RZ, RZ, UR8 ;  /* 0x00000008ff087e24 */ /* 0x000fe4000f8e00ff */
[----:B------:R-:W-:Y:S01]  /*07e0*/  IMAD.MOV.U32 R9, RZ, RZ, RZ ;  /* 0x000000ffff097224 */ /* 0x000fe200078e00ff */
[----:B-1----:R-:W-:-:S04]  /*07f0*/  ISETP.NE.AND P1, PT, R2, 0x1, PT ;  /* 0x000000010200780c */ /* 0x002fc80003f25270 */
[----:B------:R-:W-:-:S09]  /*0800*/  P2R R5, PR, RZ, 0x2 ;  /* 0x00000002ff057803 */ /* 0x000fd20000000000 */
[----:B------:R-:W1:Y:S01]  /*0810*/  @P1 LDC R17, c[0x0][0x10] ;  /* 0x00000400ff111b82 */ /* 0x000e620000000800 */
[----:B------:R-:W-:Y:S02]  /*0820*/  @P1 IMAD.MOV.U32 R5, RZ, RZ, RZ ;  /* 0x000000ffff051224 */ /* 0x000fe400078e00ff */
[----:B------:R-:W-:-:S05]  /*0830*/  @P1 IMAD.MOV.U32 R13, RZ, RZ, RZ ;  /* 0x000000ffff0d1224 */ /* 0x000fca00078e00ff */
[----:B------:R-:W2:Y:S01]  /*0840*/  @!P1 LDC R11, c[0x0][0xc] ;  /* 0x00000300ff0b9b82 */ /* 0x000ea20000000800 */
[----:B-1----:R-:W-:-:S04]  /*0850*/  @P1 IMAD.WIDE.U32 R16, R17, UR8, R4 ;  /* 0x0000000811101c25 */ /* 0x002fc8000f8e0004 */
[----:B------:R-:W-:Y:S02]  /*0860*/  @P1 IMAD.IADD R17, R17, 0x1, R13 ;  /* 0x0000000111111824 */ /* 0x000fe400078e020d */
[----:B--2---:R-:W-:-:S04]  /*0870*/  @!P1 IMAD.WIDE.U32 R8, R4, R11, R8 ;  /* 0x0000000b04089225 */ /* 0x004fc800078e0008 */
[----:B------:R-:W-:Y:S01]  /*0880*/  @!P1 IMAD.MOV.U32 R16, RZ, RZ, R8 ;  /* 0x000000ffff109224 */ /* 0x000fe200078e0008 */
[----:B------:R-:W-:Y:S01]  /*0890*/  @!P1 MOV R17, R9 ;  /* 0x0000000900119202 */ /* 0x000fe20000000f00 */
[----:B------:R-:W-:Y:S06]  /*08a0*/  @!P2 BRA `(.L_x_5) ;  /* 0x00000000000ca947 */ /* 0x000fec0003800000 */
[----:B------:R-:W-:Y:S01]  /*08b0*/  UCGABAR_WAIT ;  /* 0x0000000000007dc7 */ /* 0x000fe20008000000 */
[----:B------:R-:W-:Y:S01]  /*08c0*/  CCTL.IVALL ;  /* 0x00000000ff00798f */ /* 0x000fe20002000000 */
[----:B------:R-:W-:Y:S05]  /*08d0*/  BRA `(.L_x_6) ;  /* 0x0000000000047947 */ /* 0x000fea0003800000 */
.L_x_5:
[----:B------:R-:W-:Y:S06]  /*08e0*/  BAR.SYNC.DEFER_BLOCKING 0x0 ;  /* 0x0000000000007b1d */ /* 0x000fec0000010000 */
.L_x_6:
[----:B------:R-:W-:Y:S05]  /*08f0*/  @!P3 BRA `(.L_x_7) ;  /* 0x000000a800fcb947 */ /* 0x000fea0003800000 */
[----:B------:R-:W-:-:S13]  /*0900*/  ISETP.GT.U32.AND P0, PT, R6, 0x1, PT ;  /* 0x000000010600780c */ /* 0x000fda0003f04070 */
[----:B0-----:R-:W-:Y:S05]  /*0910*/  @P0 EXIT ;  /* 0x000000000000094d */ /* 0x001fea0003800000 */
[----:B------:R-:W-:Y:S01]  /*0920*/  ULDC.64 UR4, c[0x0][0x650] ;  /* 0x0001940000047ab9 */ /* 0x000fe20000000a00 */
[----:B------:R-:W-:Y:S01]  /*0930*/  PRMT R0, RZ, 0x7610, R0 ;  /* 0x00007610ff007816 */ /* 0x000fe20000000000 */
[----:B------:R-:W-:Y:S01]  /*0940*/  IMAD.MOV.U32 R153, RZ, RZ, -0x1 ;  /* 0xffffffffff997424 */ /* 0x000fe200078e00ff */
[----:B------:R-:W-:Y:S01]  /*0950*/  ISETP.GE.U32.AND P0, PT, R16, UR4, PT ;  /* 0x0000000410007c0c */ /* 0x000fe2000bf06070 */
[----:B------:R-:W-:Y:S02]  /*0960*/  IMAD.MOV.U32 R154, RZ, RZ, -0x1 ;  /* 0xffffffffff9a7424 */ /* 0x000fe400078e00ff */
[----:B------:R-:W-:Y:S01]  /*0970*/  IMAD.MOV.U32 R23, RZ, RZ, -0x1 ;  /* 0xffffffffff177424 */ /* 0x000fe200078e00ff */
[----:B------:R-:W-:-:S13]  /*0980*/  ISETP.GE.U32.AND.EX P0, PT, R17, UR5, PT, P0 ;  /* 0x0000000511007c0c */ /* 0x000fda000bf06100 */
[----:B------:R-:W-:Y:S05]  /*0990*/  @P0 BRA `(.L_x_8) ;  /* 0x00000004002c0947 */ /* 0x000fea0003800000 */
[----:B------:R-:W0:Y:S01]  /*09a0*/  LDC.64 R20, c[0x0][0x628] ;  /* 0x00018a00ff147b82 */ /* 0x000e220000000a00 */
[----:B------:R-:W-:Y:S02]  /*09b0*/  IMAD.MOV.U32 R8, RZ, RZ, R16 ;  /* 0x000000ffff087224 */ /* 0x000fe400078e0010 */
[----:B------:R-:W-:-:S05]  /*09c0*/  IMAD.MOV.U32 R9, RZ, RZ, R17 ;  /* 0x000000ffff097224 */ /* 0x000fca00078e0011 */
[----:B------:R-:W1:Y:S08]  /*09d0*/  LDC R0, c[0x0][0x630] ;  /* 0x00018c00ff007b82 */ /* 0x000e700000000800 */
[----:B------:R-:W2:Y:S01]  /*09e0*/  LDC.64 R26, c[0x0][0x620] ;  /* 0x00018800ff1a7b82 */ /* 0x000ea20000000a00 */
[----:B0-----:R-:W-:-:S04]  /*09f0*/  ISETP.NE.U32.AND P0, PT, R20, RZ, PT ;  /* 0x000000ff1400720c */ /* 0x001fc80003f05070 */
[----:B------:R-:W-:-:S13]  /*0a00*/  ISETP.NE.AND.EX P0, PT, R21, RZ, PT, P0 ;  /* 0x000000ff1500720c */ /* 0x000fda0003f05300 */
[----:B-12---:R-:W-:Y:S05]  /*0a10*/  @!P0 BRA `(.L_x_9) ;  /* 0x0000000000288947 */ /* 0x006fea0003800000 */
[----:B------:R-:W0:Y:S02]  /*0a20*/  LDC R13, c[0x0][0x634] ;  /* 0x00018d00ff0d7b82 */ /* 0x000e240000000800 */
[----:B0-----:R-:W-:-:S05]  /*0a30*/  IADD3 R13, P0, R16, R13, RZ ;  /* 0x0000000d100d7210 */ /* 0x001fca0007f1e0ff */
[----:B------:R-:W-:-:S04]  /*0a40*/  IMAD.X R15, RZ, RZ, R17, P0 ;  /* 0x000000ffff0f7224 */ /* 0x000fc800000e0611 */
[----:B------:R-:W-:-:S04]  /*0a50*/  IMAD.WIDE.U32 R8, R15, R20, RZ ;  /* 0x000000140f087225 */ /* 0x000fc800078e00ff */
[----:B------:R-:W-:-:S04]  /*0a60*/  IMAD.WIDE.U32 R10, P0, R13, R21, R8 ;  /* 0x000000150d0a7225 */ /* 0x000fc80007800008 */
[----:B------:R-:W-:-:S04]  /*0a70*/  IMAD.WIDE.U32 R8, R13, R20, RZ ;  /* 0x000000140d087225 */ /* 0x000fc800078e00ff */
[----:B------:R-:W-:Y:S01]  /*0a80*/  IMAD.X R13, RZ, RZ, RZ, P0 ;  /* 0x000000ffff0d7224 */ /* 0x000fe200000e06ff */
[----:B------:R-:W-:Y:S01]  /*0a90*/  IADD3 RZ, P0, R9, R10, RZ ;  /* 0x0000000a09ff7210 */ /* 0x000fe20007f1e0ff */
[----:B------:R-:W-:-:S04]  /*0aa0*/  IMAD.MOV.U32 R12, RZ, RZ, R11 ;  /* 0x000000ffff0c7224 */ /* 0x000fc800078e000b */
[----:B------:R-:W-:-:S08]  /*0ab0*/  IMAD.WIDE.U32.X R8, R15, R21, R12, P0 ;  /* 0x000000150f087225 */ /* 0x000fd000000e040c */
.L_x_9:
[----:B------:R-:W0:Y:S01]  /*0ac0*/  LDC.64 R20, c[0x0][0x640] ;  /* 0x00019000ff147b82 */ /* 0x000e220000000a00 */
[--C-:B------:R-:W-:Y:S01]  /*0ad0*/  SHF.R.U64 R28, R8, R0, R9.reuse ;  /* 0x00000000081c7219 */ /* 0x100fe20000001209 */
[----:B------:R-:W-:Y:S01]  /*0ae0*/  IMAD R30, R7, R24, R4 ;  /* 0x00000018071e7224 */ /* 0x000fe200078e0204 */
[----:B------:R-:W-:Y:S01]  /*0af0*/  SHF.R.U32.HI R0, RZ, R0, R9 ;  /* 0x00000000ff007219 */ /* 0x000fe20000011609 */
[----:B------:R-:W-:Y:S01]  /*0b00*/  IMAD.MOV.U32 R23, RZ, RZ, 0x1 ;  /* 0x00000001ff177424 */ /* 0x000fe200078e00ff */
[----:B------:R-:W-:-:S03]  /*0b10*/  IADD3 R5, P0, RZ, -R28, RZ ;  /* 0x8000001cff057210 */ /* 0x000fc60007f1e0ff */
[----:B------:R-:W1:Y:S01]  /*0b20*/  LDC R6, c[0x0][0x618] ;  /* 0x00018600ff067b82 */ /* 0x000e620000000800 */
[----:B------:R-:W-:-:S05]  /*0b30*/  IADD3.X R9, RZ, ~R0, RZ, P0, !PT ;  /* 0x80000000ff097210 */ /* 0x000fca00007fe4ff */
[-C--:B------:R-:W-:Y:S02]  /*0b40*/  IMAD R0, R9, R26.reuse, RZ ;  /* 0x0000001a09007224 */ /* 0x080fe400078e02ff */
[----:B------:R-:W2:Y:S01]  /*0b50*/  LDC R11, c[0x0][0x608] ;  /* 0x00018200ff0b7b82 */ /* 0x000ea20000000800 */
[----:B------:R-:W-:-:S04]  /*0b60*/  IMAD.WIDE.U32 R8, R5, R26, R16 ;  /* 0x0000001a05087225 */ /* 0x000fc800078e0010 */
[----:B------:R-:W-:-:S03]  /*0b70*/  IMAD R5, R5, R27, R0 ;  /* 0x0000001b05057224 */ /* 0x000fc600078e0200 */
[----:B------:R-:W3:Y:S01]  /*0b80*/  LDC R12, c[0x0][0x658] ;  /* 0x00019600ff0c7b82 */ /* 0x000ee20000000800 */
[----:B0-----:R-:W-:Y:S01]  /*0b90*/  ISETP.NE.U32.AND P0, PT, R20, RZ, PT ;  /* 0x000000ff1400720c */ /* 0x001fe20003f05070 */
[----:B------:R-:W-:Y:S02]  /*0ba0*/  IMAD.IADD R5, R9, 0x1, R5 ;  /* 0x0000000109057824 */ /* 0x000fe400078e0205 */
[----:B------:R-:W-:Y:S01]  /*0bb0*/  IMAD.MOV.U32 R9, RZ, RZ, -0x1 ;  /* 0xffffffffff097424 */ /* 0x000fe200078e00ff */
[----:B------:R-:W-:-:S03]  /*0bc0*/  ISETP.NE.AND.EX P0, PT, R21, RZ, PT, P0 ;  /* 0x000000ff1500720c */ /* 0x000fc60003f05300 */
[----:B------:R-:W0:Y:S01]  /*0bd0*/  LDC R15, c[0x0][0x600] ;  /* 0x00018000ff0f7b82 */ /* 0x000e220000000800 */
[-CC-:B-1----:R-:W-:Y:S02]  /*0be0*/  SHF.R.U64 R13, R8, R6.reuse, R5.reuse ;  /* 0x00000006080d7219 */ /* 0x182fe40000001205 */
[----:B------:R-:W-:-:S05]  /*0bf0*/  SHF.R.U32.HI R0, RZ, R6, R5 ;  /* 0x00000006ff007219 */ /* 0x000fca0000011605 */
[----:B------:R-:W1:Y:S01]  /*0c00*/  LDC R14, c[0x0][0x648] ;  /* 0x00019200ff0e7b82 */ /* 0x000e620000000800 */
[-CC-:B--2---:R-:W-:Y:S02]  /*0c10*/  SHF.R.U64 R27, R13, R11.reuse, R0.reuse ;  /* 0x0000000b0d1b7219 */ /* 0x184fe40000001200 */
[----:B------:R-:W-:-:S05]  /*0c20*/  SHF.R.U32.HI R5, RZ, R11, R0 ;  /* 0x0000000bff057219 */ /* 0x000fca0000011600 */
[----:B------:R-:W2:Y:S01]  /*0c30*/  LDC R26, c[0x0][0x638] ;  /* 0x00018e00ff1a7b82 */ /* 0x000ea20000000800 */
[-CC-:B---3--:R-:W-:Y:S02]  /*0c40*/  SHF.R.U64 R24, R27, R12.reuse, R5.reuse ;  /* 0x0000000c1b187219 */ /* 0x188fe40000001205 */
[-C--:B------:R-:W-:Y:S02]  /*0c50*/  SHF.L.U32 R0, R9, R12.reuse, RZ ;  /* 0x0000000c09007219 */ /* 0x080fe400000006ff */
[----:B------:R-:W-:Y:S01]  /*0c60*/  SHF.R.U32.HI R5, RZ, R12, R5 ;  /* 0x0000000cff057219 */ /* 0x000fe20000011605 */
[----:B------:R-:W-:Y:S01]  /*0c70*/  IMAD.MOV.U32 R4, RZ, RZ, R24 ;  /* 0x000000ffff047224 */ /* 0x000fe200078e0018 */
[----:B------:R-:W-:Y:S01]  /*0c80*/  LOP3.LUT R10, RZ, R0, RZ, 0x33, !PT ;  /* 0x00000000ff0a7212 */ /* 0x000fe200078e33ff */
[----:B------:R-:W3:Y:S01]  /*0c90*/  LDC R25, c[0x0][0x610] ;  /* 0x00018400ff197b82 */ /* 0x000ee20000000800 */
[----:B------:R-:W-:Y:S05]  /*0ca0*/  @!P0 BRA `(.L_x_10) ;  /* 0x0000000000288947 */ /* 0x000fea0003800000 */
[----:B------:R-:W4:Y:S02]  /*0cb0*/  LDC R9, c[0x0][0x64c] ;  /* 0x00019300ff097b82 */ /* 0x000f240000000800 */
[----:B----4-:R-:W-:-:S05]  /*0cc0*/  IADD3 R9, P0, R24, R9, RZ ;  /* 0x0000000918097210 */ /* 0x010fca0007f1e0ff */
        /* <DEDUP_REMOVED lines=8> */
.L_x_10:
[----:B-1----:R-:W-:Y:S01]  /*0d50*/  SHF.R.U64 R4, R4, R14, R5 ;  /* 0x0000000e04047219 */ /* 0x002fe20000001205 */
[----:B0-----:R-:W-:Y:S01]  /*0d60*/  VIADD R6, R15, 0xffffffff ;  /* 0xffffffff0f067836 */ /* 0x001fe20000000000 */
[----:B------:R-:W-:Y:S01]  /*0d70*/  SHF.L.U32 R0, R23, R12, RZ ;  /* 0x0000000c17007219 */ /* 0x000fe200000006ff */
[----:B------:R-:W-:Y:S01]  /*0d80*/  IMAD.MOV.U32 R23, RZ, RZ, R28 ;  /* 0x000000ffff177224 */ /* 0x000fe200078e001c */
[----:B------:R-:W-:Y:S02]  /*0d90*/  LOP3.LUT R5, R27, R10, RZ, 0xc0, !PT ;  /* 0x0000000a1b057212 */ /* 0x000fe400078ec0ff */
[----:B------:R-:W-:Y:S02]  /*0da0*/  IADD3 R7, -R4, RZ, RZ ;  /* 0x000000ff04077210 */ /* 0x000fe40007ffe1ff */
[----:B------:R-:W-:Y:S01]  /*0db0*/  SEL R3, R3, R30, !P1 ;  /* 0x0000001e03037207 */ /* 0x000fe20004800000 */
[----:B------:R-:W-:Y:S01]  /*0dc0*/  IMAD R4, R0, R4, R5 ;  /* 0x0000000400047224 */ /* 0x000fe200078e0205 */
[----:B------:R-:W-:Y:S01]  /*0dd0*/  LOP3.LUT R6, R13, R6, RZ, 0xc0, !PT ;  /* 0x000000060d067212 */ /* 0x000fe200078ec0ff */
[----:B--2---:R-:W-:-:S02]  /*0de0*/  IMAD R0, R7, R26, R24 ;  /* 0x0000001a07007224 */ /* 0x004fc400078e0218 */
[----:B---3--:R-:W-:Y:S02]  /*0df0*/  IMAD R3, R4, R25, R3 ;  /* 0x0000001904037224 */ /* 0x008fe400078e0203 */
[----:B------:R-:W-:Y:S02]  /*0e00*/  IMAD.MOV.U32 R5, RZ, RZ, 0x1 ;  /* 0x00000001ff057424 */ /* 0x000fe400078e00ff */
[----:B------:R-:W-:-:S03]  /*0e10*/  IMAD R4, R0, R15, R6 ;  /* 0x0000000f00047224 */ /* 0x000fc600078e0206 */
[----:B------:R-:W-:Y:S02]  /*0e20*/  PRMT R0, R5, 0x7610, R0 ;  /* 0x0000761005007816 */ /* 0x000fe40000000000 */
[----:B------:R-:W-:Y:S02]  /*0e30*/  SEL R154, R4, R3, !P1 ;  /* 0x00000003049a7207 */ /* 0x000fe40004800000 */
[----:B------:R-:W-:-:S07]  /*0e40*/  SEL R153, R3, R4, !P1 ;  /* 0x0000000403997207 */ /* 0x000fce0004800000 */
.L_x_8:
[----:B------:R-:W-:-:S08]  /*0e50*/  NOP ;  /* 0x0000000000007918 */ /* 0x000fd00000000000 */
[----:B------:R-:W0:Y:S02]  /*0e60*/  USETMAXREG.TRY_ALLOC.CTAPOOL UP0, 0xe8 ;  /* 0x000000e8000079c8 */ /* 0x000e240008000600 */
[----:B0-----:R-:W-:-:S13]  /*0e70*/  PLOP3.LUT P0, PT, PT, PT, UP0, 0x80, 0x0 ;  /* 0x000000000000781c */ /* 0x001fda0003f0f008 */
[----:B------:R-:W-:Y:S05]  /*0e80*/  @!P0 BRA `(.L_x_8) ;  /* 0xfffffffc00f08947 */ /* 0x000fea000383ffff */
[----:B------:R-:W-:Y:S01]  /*0e90*/  ULDC.64 UR4, c[0x0][0x598] ;  /* 0x0001660000047ab9 */ /* 0x000fe20000000a00 */
[----:B------:R-:W-:Y:S01]  /*0ea0*/  ULDC.64 UR36, c[0x0][0x208] ;  /* 0x0000820000247ab9 */ /* 0x000fe20000000a00 */
[----:B------:R-:W-:-:S04]  /*0eb0*/  ISETP.NE.U32.AND P0, PT, RZ, UR4, PT ;  /* 0x00000004ff007c0c */ /* 0x000fc8000bf05070 */
[----:B------:R-:W-:-:S13]  /*0ec0*/  ISETP.NE.AND.EX P0, PT, RZ, UR5, PT, P0 ;  /* 0x00000005ff007c0c */ /* 0x000fda000bf05300 */
[----:B------:R-:W-:Y:S05]  /*0ed0*/  @!P0 BRA `(.L_x_11) ;  /* 0x00000000001c8947 */ /* 0x000fea0003800000 */
[----:B------:R-:W0:Y:S02]  /*0ee0*/  LDC.64 R4, c[0x0][0x598] ;  /* 0x00016600ff047b82 */ /* 0x000e240000000a00 */
[----:B0-----:R-:W2:Y:S02]  /*0ef0*/  LDG.E.64 R4, desc[UR36][R4.64] ;  /* 0x0000002404047981 */ /* 0x001ea4000c1e1b00 */
[----:B--2---:R-:W-:-:S04]  /*0f00*/  ISETP.NE.U32.AND P0, PT, R4, RZ, PT ;  /* 0x000000ff0400720c */ /* 0x004fc80003f05070 */
[----:B------:R-:W-:-:S13]  /*0f10*/  ISETP.NE.AND.EX P0, PT, R5, RZ, PT, P0 ;  /* 0x000000ff0500720c */ /* 0x000fda0003f05300 */
[----:B------:R-:W-:Y:S05]  /*0f20*/  @!P0 BRA `(.L_x_11) ;  /* 0x0000000000088947 */ /* 0x000fea0003800000 */
[----:B------:R0:W5:Y:S01]  /*0f30*/  LD.E R155, desc[UR36][R4.64] ;  /* 0x00000024049b7980 */ /* 0x000162000c101900 */
[----:B------:R-:W-:Y:S05]  /*0f40*/  BRA `(.L_x_12) ;  /* 0x0000000000247947 */ /* 0x000fea0003800000 */
.L_x_11:
[----:B------:R-:W-:Y:S02]  /*0f50*/  ULDC.64 UR4, c[0x0][0x588] ;  /* 0x0001620000047ab9 */ /* 0x000fe40000000a00 */
[----:B------:R-:W-:-:S04]  /*0f60*/  ISETP.NE.U32.AND P0, PT, RZ, UR4, PT ;  /* 0x00000004ff007c0c */ /* 0x000fc8000bf05070 */
[----:B------:R-:W-:-:S13]  /*0f70*/  ISETP.NE.AND.EX P0, PT, RZ, UR5, PT, P0 ;  /* 0x00000005ff007c0c */ /* 0x000fda000bf05300 */
[----:B------:R-:W-:Y:S05]  /*0f80*/  @!P0 BRA `(.L_x_13) ;  /* 0x00000000000c8947 */ /* 0x000fea0003800000 */
[----:B------:R-:W0:Y:S02]  /*0f90*/  LDC.64 R4, c[0x0][0x588] ;  /* 0x00016200ff047b82 */ /* 0x000e240000000a00 */
[----:B0-----:R1:W5:Y:S01]  /*0fa0*/  LDG.E R155, desc[UR36][R4.64] ;  /* 0x00000024049b7981 */ /* 0x001362000c1e1900 */
[----:B------:R-:W-:Y:S05]  /*0fb0*/  BRA `(.L_x_12) ;  /* 0x0000000000087947 */ /* 0x000fea0003800000 */
.L_x_13:
[----:B------:R-:W-:Y:S02]  /*0fc0*/  ULDC UR4, c[0x0][0x580] ;  /* 0x0001600000047ab9 */ /* 0x000fe40000000800 */
[----:B------:R-:W-:-:S07]  /*0fd0*/  IMAD.U32 R155, RZ, RZ, UR4 ;  /* 0x00000004ff9b7e24 */ /* 0x000fce000f8e00ff */
.L_x_12:
[----:B------:R-:W-:Y:S02]  /*0fe0*/  ULDC.64 UR4, c[0x0][0x5a0] ;  /* 0x0001680000047ab9 */ /* 0x000fe40000000a00 */
[----:B------:R-:W-:-:S04]  /*0ff0*/  ISETP.NE.U32.AND P0, PT, RZ, UR4, PT ;  /* 0x00000004ff007c0c */ /* 0x000fc8000bf05070 */
[----:B------:R-:W-:-:S13]  /*1000*/  ISETP.NE.AND.EX P0, PT, RZ, UR5, PT, P0 ;  /* 0x00000005ff007c0c */ /* 0x000fda000bf05300 */
[----:B------:R-:W-:Y:S05]  /*1010*/  @!P0 BRA `(.L_x_14) ;  /* 0x00000000001c8947 */ /* 0x000fea0003800000 */
[----:B01----:R-:W0:Y:S02]  /*1020*/  LDC.64 R4, c[0x0][0x5a0] ;  /* 0x00016800ff047b82 */ /* 0x003e240000000a00 */
[----:B0-----:R-:W2:Y:S02]  /*1030*/  LDG.E.64 R4, desc[UR36][R4.64] ;  /* 0x0000002404047981 */ /* 0x001ea4000c1e1b00 */
[----:B--2---:R-:W-:-:S04]  /*1040*/  ISETP.NE.U32.AND P0, PT, R4, RZ, PT ;  /* 0x000000ff0400720c */ /* 0x004fc80003f05070 */
[----:B------:R-:W-:-:S13]  /*1050*/  ISETP.NE.AND.EX P0, PT, R5, RZ, PT, P0 ;  /* 0x000000ff0500720c */ /* 0x000fda0003f05300 */
[----:B------:R-:W-:Y:S05]  /*1060*/  @!P0 BRA `(.L_x_14) ;  /* 0x0000000000088947 */ /* 0x000fea0003800000 */
[----:B------:R0:W5:Y:S01]  /*1070*/  LD.E R156, desc[UR36][R4.64] ;  /* 0x00000024049c7980 */ /* 0x000162000c101900 */
[----:B------:R-:W-:Y:S05]  /*1080*/  BRA `(.L_x_15) ;  /* 0x0000000000247947 */ /* 0x000fea0003800000 */
.L_x_14:
[----:B------:R-:W-:Y:S02]  /*1090*/  ULDC.64 UR4, c[0x0][0x590] ;  /* 0x0001640000047ab9 */ /* 0x000fe40000000a00 */
[----:B------:R-:W-:-:S04]  /*10a0*/  ISETP.NE.U32.AND P0, PT, RZ, UR4, PT ;  /* 0x00000004ff007c0c */ /* 0x000fc8000bf05070 */
[----:B------:R-:W-:-:S13]  /*10b0*/  ISETP.NE.AND.EX P0, PT, RZ, UR5, PT, P0 ;  /* 0x00000005ff007c0c */ /* 0x000fda000bf05300 */
[----:B------:R-:W-:Y:S05]  /*10c0*/  @!P0 BRA `(.L_x_16) ;  /* 0x00000000000c8947 */ /* 0x000fea0003800000 */
[----:B------:R-:W2:Y:S02]  /*10d0*/  LDC.64 R156, c[0x0][0x590] ;  /* 0x00016400ff9c7b82 */ /* 0x000ea40000000a00 */
[----:B--2---:R2:W5:Y:S01]  /*10e0*/  LDG.E R156, desc[UR36][R156.64] ;  /* 0x000000249c9c7981 */ /* 0x004562000c1e1900 */
[----:B------:R-:W-:Y:S05]  /*10f0*/  BRA `(.L_x_15) ;  /* 0x0000000000087947 */ /* 0x000fea0003800000 */
.L_x_16:
[----:B------:R-:W-:Y:S02]  /*1100*/  ULDC UR4, c[0x0][0x584] ;  /* 0x0001610000047ab9 */ /* 0x000fe40000000800 */
[----:B------:R-:W-:-:S07]  /*1110*/  IMAD.U32 R156, RZ, RZ, UR4 ;  /* 0x00000004ff9c7e24 */ /* 0x000fce000f8e00ff */
.L_x_15:
[----:B------:R-:W-:-:S13]  /*1120*/  LOP3.LUT P0, RZ, R0, 0xff, RZ, 0xc0, !PT ;  /* 0x000000ff00ff7812 */ /* 0x000fda000780c0ff */
[----:B------:R-:W-:Y:S05]  /*1130*/  @!P0 EXIT ;  /* 0x000000000000894d */ /* 0x000fea0003800000 */
[----:B------:R-:W-:Y:S01]  /*1140*/  ULDC UR4, c[0x0][0x28c] ;  /* 0x0000a30000047ab9 */ /* 0x000fe20000000800 */
[----:B------:R-:W-:Y:S01]  /*1150*/  LOP3.LUT R166, R19, 0x1, RZ, 0xfc, !PT ;  /* 0x0000000113a67812 */ /* 0x000fe200078efcff */
[----:B------:R-:W-:Y:S01]  /*1160*/  UIADD3 UR4, UR4, 0x7f, URZ ;  /* 0x0000007f04047890 */ /* 0x000fe2000fffe03f */
[----:B------:R-:W-:Y:S01]  /*1170*/  UMOV UR38, URZ ;  /* 0x0000003f00267c82 */ /* 0x000fe20008000000 */
[----:B------:R-:W-:Y:S02]  /*1180*/  UMOV UR39, URZ ;  /* 0x0000003f00277c82 */ /* 0x000fe40008000000 */
[----:B------:R-:W-:-:S04]  /*1190*/  USHF.R.S32.HI UR5, URZ, 0x1f, UR4 ;  /* 0x0000001f3f057899 */ /* 0x000fc80008011404 */
[----:B------:R-:W-:-:S04]  /*11a0*/  ULEA.HI UR5, UR5, UR4, URZ, 0x7 ;  /* 0x0000000405057291 */ /* 0x000fc8000f8f383f */
[----:B------:R-:W-:-:S12]  /*11b0*/  USHF.R.S32.HI UR40, URZ, 0x7, UR5 ;  /* 0x000000073f287899 */ /* 0x000fd80008011405 */
.L_x_288:
[----:B------:R-:W-:Y:S01]  /*11c0*/  LOP3.LUT R0, R18, 0x80, RZ, 0xc0, !PT ;  /* 0x0000008012007812 */ /* 0x000fe200078ec0ff */
[----:B---3--:R-:W3:Y:S01]  /*11d0*/  S2UR UR7, SR_CgaCtaId ;  /* 0x00000000000779c3 */ /* 0x008ee20000008800 */
[----:B------:R-:W-:Y:S02]  /*11e0*/  UMOV UR6, 0x400 ;  /* 0x0000040000067882 */ /* 0x000fe40000000000 */
[----:B------:R-:W-:-:S06]  /*11f0*/  SHF.R.U32.HI R0, RZ, 0x7, R0 ;  /* 0x00000007ff007819 */ /* 0x000fcc0000011600 */
[----:B----4-:R-:W4:Y:S01]  /*1200*/  SHFL.IDX PT, R0, R0, RZ, 0x1f ;  /* 0x00001fff00007589 */ /* 0x010f2200000e0000 */
[----:B---3--:R-:W-:Y:S01]  /*1210*/  ULEA UR6, UR7, UR6, 0x18 ;  /* 0x0000000607067291 */ /* 0x008fe2000f8ec03f */
[----:B----4-:R-:W-:-:S13]  /*1220*/  R2UR UR4, R0 ;  /* 0x00000000000472ca */ /* 0x010fda00000e0000 */
[----:B------:R-:W-:-:S04]  /*1230*/  ULEA.HI UR5, UR4, UR4, URZ, 0x1 ;  /* 0x0000000404057291 */ /* 0x000fc8000f8f083f */
[----:B------:R-:W-:-:S04]  /*1240*/  ULOP3.LUT UR5, UR5, 0x7fffe, URZ, 0xc0, !UPT ;  /* 0x0007fffe05057892 */ /* 0x000fc8000f8ec03f */
[----:B------:R-:W-:-:S03]  /*1250*/  UIADD3 UR5, UR4, -UR5, URZ ;  /* 0x8000000504057290 */ /* 0x000fc6000fffe03f */
[----:B------:R-:W-:Y:S01]  /*1260*/  ULDC UR4, c[0x0][0x28c] ;  /* 0x0000a30000047ab9 */ /* 0x000fe20000000800 */
[----:B------:R-:W-:Y:S01]  /*1270*/  ULEA UR5, UR5, UR6, 0xd ;  /* 0x0000000605057291 */ /* 0x000fe2000f8e683f */
[----:B------:R-:W-:-:S03]  /*1280*/  ISETP.LT.AND P0, PT, RZ, UR4, PT ;  /* 0x00000004ff007c0c */ /* 0x000fc6000bf01270 */
[----:B------:R-:W-:-:S04]  /*1290*/  UIADD3 UR5, UR5, 0x100, URZ ;  /* 0x0000010005057890 */ /* 0x000fc8000fffe03f */
[----:B------:R-:W-:-:S04]  /*12a0*/  USHF.R.U32.HI UR5, URZ, 0x4, UR5 ;  /* 0x000000043f057899 */ /* 0x000fc80008011605 */
[----:B------:R-:W-:Y:S02]  /*12b0*/  ULOP3.LUT UR41, UR5, 0x3fff, URZ, 0xc0, !UPT ;  /* 0x00003fff05297892 */ /* 0x000fe4000f8ec03f */
[----:B-12---:R-:W-:Y:S10]  /*12c0*/  @P0 BRA `(.L_x_17) ;  /* 0x0000000000400947 */ /* 0x006ff40003800000 */
[----:B------:R-:W-:Y:S01]  /*12d0*/  MOV R0, 0x0 ;  /* 0x0000000000007802 */ /* 0x000fe20000000f00 */
[----:B------:R-:W-:Y:S01]  /*12e0*/  ULDC.64 UR4, c[0x4][0x68] ;  /* 0x01001a0000047ab9 */ /* 0x000fe20000000a00 */
[----:B------:R-:W-:Y:S01]  /*12f0*/  ULDC.64 UR6, c[0x4][0x8] ;  /* 0x0100020000067ab9 */ /* 0x000fe20000000a00 */
[----:B01----:R-:W-:Y:S01]  /*1300*/  IMAD.U32 R4, RZ, RZ, UR4 ;  /* 0x00000004ff047e24 */ /* 0x003fe2000f8e00ff */
[----:B------:R0:W1:Y:S01]  /*1310*/  LDC.64 R14, c[0x4][R0] ;  /* 0x01000000000e7b82 */ /* 0x0000620000000a00 */
[----:B------:R-:W-:Y:S01]  /*1320*/  IMAD.U32 R5, RZ, RZ, UR5 ;  /* 0x00000005ff057e24 */ /* 0x000fe2000f8e00ff */
[----:B------:R-:W-:Y:S01]  /*1330*/  ULDC.64 UR4, c[0x4][0x70] ;  /* 0x01001c0000047ab9 */ /* 0x000fe20000000a00 */
[----:B------:R-:W-:Y:S01]  /*1340*/  MOV R10, UR6 ;  /* 0x00000006000a7c02 */ /* 0x000fe20008000f00 */
[----:B------:R-:W-:Y:S02]  /*1350*/  IMAD.U32 R6, RZ, RZ, UR4 ;  /* 0x00000004ff067e24 */ /* 0x000fe4000f8e00ff */
[----:B------:R-:W-:-:S02]  /*1360*/  IMAD.U32 R7, RZ, RZ, UR5 ;  /* 0x00000005ff077e24 */ /* 0x000fc4000f8e00ff */
[----:B------:R-:W-:Y:S02]  /*1370*/  IMAD.U32 R11, RZ, RZ, UR7 ;  /* 0x00000007ff0b7e24 */ /* 0x000fe4000f8e00ff */
[----:B------:R-:W-:Y:S02]  /*1380*/  IMAD.MOV.U32 R8, RZ, RZ, 0x1e1 ;  /* 0x000001e1ff087424 */ /* 0x000fe400078e00ff */
[----:B------:R-:W-:Y:S02]  /*1390*/  IMAD.MOV.U32 R12, RZ, RZ, 0x1 ;  /* 0x00000001ff0c7424 */ /* 0x000fe400078e00ff */
[----:B0-----:R-:W-:-:S07]  /*13a0*/  IMAD.MOV.U32 R13, RZ, RZ, RZ ;  /* 0x000000ffff0d7224 */ /* 0x001fce00078e00ff */
[----:B------:R-:W-:-:S07]  /*13b0*/  LEPC R20, `(.L_x_17) ;  /* 0x000000001014794e */ /* 0x000fce0000000000 */
[----:B-12--5:R-:W-:Y:S05]  /*13c0*/  CALL.ABS.NOINC R14 ;  /* 0x000000000e007343 */ /* 0x026fea0003c00000 */
.L_x_17:
[----:B------:R-:W-:-:S13]  /*13d0*/  ISETP.NE.AND P0, PT, R166, 0x3, PT ;  /* 0x00000003a600780c */ /* 0x000fda0003f05270 */
[----:B------:R-:W-:Y:S05]  /*13e0*/  @!P0 BRA `(.L_x_18) ;  /* 0x0000000000048947 */ /* 0x000fea0003800000 */
[----:B------:R-:W-:Y:S01]  /*13f0*/  BPT.TRAP 0x1 ;  /* 0x000000040000795c */ /* 0x000fe20000300000 */
.L_x_18:
[----:B------:R-:W3:Y:S01]  /*1400*/  S2UR UR5, SR_CgaCtaId ;  /* 0x00000000000579c3 */ /* 0x000ee20000008800 */
[----:B------:R-:W-:Y:S01]  /*1410*/  UMOV UR4, 0x400 ;  /* 0x0000040000047882 */ /* 0x000fe20000000000 */
[----:B------:R-:W-:Y:S02]  /*1420*/  IMAD.U32 R0, RZ, RZ, UR38 ;  /* 0x00000026ff007e24 */ /* 0x000fe4000f8e00ff */
[----:B------:R-:W-:-:S03]  /*1430*/  IMAD.U32 R3, RZ, RZ, UR39 ;  /* 0x00000027ff037e24 */ /* 0x000fc6000f8e00ff */
[----:B------:R-:W-:Y:S01]  /*1440*/  SHF.L.U32 R0, R0, 0x1f, RZ ;  /* 0x0000001f00007819 */ /* 0x000fe200000006ff */
[----:B---3--:R-:W-:-:S06]  /*1450*/  ULEA UR4, UR5, UR4, 0x18 ;  /* 0x0000000405047291 */ /* 0x008fcc000f8ec03f */
[----:B------:R-:W-:-:S04]  /*1460*/  IMAD.U32 R6, RZ, RZ, UR4 ;  /* 0x00000004ff067e24 */ /* 0x000fc8000f8e00ff */
[----:B------:R-:W-:-:S04]  /*1470*/  IMAD R3, R3, 0x8, R6 ;  /* 0x0000000803037824 */ /* 0x000fc800078e0206 */
[----:B------:R3:W4:Y:S01]  /*1480*/  SYNCS.PHASECHK.TRANS64.TRYWAIT P1, [R3+URZ], R0 ;  /* 0x00000000030075a7 */ /* 0x000722000802017f */
[----:B------:R-:W-:Y:S05]  /*1490*/  @!P0 BRA `(.L_x_19) ;  /* 0x0000000000048947 */ /* 0x000fea0003800000 */
[----:B------:R-:W-:Y:S01]  /*14a0*/  BPT.TRAP 0x1 ;  /* 0x000000040000795c */ /* 0x000fe20000300000 */
.L_x_19:
[----:B----4-:R-:W-:Y:S05]  /*14b0*/  @P1 BRA `(.L_x_20) ;  /* 0x0000000000081947 */ /* 0x010fea0003800000 */
[----:B------:R-:W4:Y:S02]  /*14c0*/  SYNCS.PHASECHK.TRANS64.TRYWAIT P1, [R3+URZ], R0 ;  /* 0x00000000030075a7 */ /* 0x000f24000802017f */
[----:B----4-:R-:W-:Y:S05]  /*14d0*/  @!P1 BRA `(.L_x_21) ;  /* 0x000000b4005c9947 */ /* 0x010fea0003800000 */
.L_x_20:
[----:B------:R-:W-:-:S04]  /*14e0*/  UISETP.LT.AND UP0, UPT, UR40, 0x1, UPT ;  /* 0x000000012800788c */ /* 0x000fc8000bf01270 */
[----:B------:R-:W-:-:S06]  /*14f0*/  USEL UR4, UR40, 0x1, UP0 ;  /* 0x0000000128047887 */ /* 0x000fcc0008000000 */
[----:B---34-:R-:W-:Y:S01]  /*1500*/  MOV R0, UR4 ;  /* 0x0000000400007c02 */ /* 0x018fe20008000f00 */
[----:B------:R-:W-:Y:S05]  /*1510*/  WARPSYNC.ALL ;  /* 0x0000000000007948 */ /* 0x000fea0003800000 */
[----:B------:R-:W-:-:S04]  /*1520*/  IADD3 R0, -R0, UR40, RZ ;  /* 0x0000002800007c10 */ /* 0x000fc8000fffe1ff */
[----:B------:R-:W-:Y:S02]  /*1530*/  ISETP.GE.AND P1, PT, R0, 0x1, PT ;  /* 0x000000010000780c */ /* 0x000fe40003f26270 */
[----:B------:R-:W-:Y:S01]  /*1540*/  R2UR UR4, R6 ;  /* 0x00000000060472ca */ /* 0x000fe200000e0000 */
[----:B------:R-:W-:Y:S01]  /*1550*/  WARPGROUP.ARRIVE ;  /* 0x00000000000079c5 */ /* 0x000fe20000000000 */
[----:B------:R-:W-:Y:S01]  /*1560*/  UMOV UR9, 0x40000040 ;  /* 0x4000004000097882 */ /* 0x000fe20000000000 */
[----:B------:R-:W-:Y:S01]  /*1570*/  UMOV UR11, 0x40000040 ;  /* 0x40000040000b7882 */ /* 0x000fe20000000000 */
[----:B------:R-:W-:Y:S01]  /*1580*/  UMOV UR13, 0x40000040 ;  /* 0x40000040000d7882 */ /* 0x000fe20000000000 */
[----:B------:R-:W-:-:S08]  /*1590*/  UMOV UR15, UR11 ;  /* 0x0000000b000f7c82 */ /* 0x000fd00008000000 */
[----:B------:R-:W-:-:S04]  /*15a0*/  UIADD3 UR4, UR4, 0x20100, URZ ;  /* 0x0002010004047890 */ /* 0x000fc8000fffe03f */
[----:B------:R-:W-:-:S04]  /*15b0*/  USHF.R.U32.HI UR4, URZ, 0x4, UR4 ;  /* 0x000000043f047899 */ /* 0x000fc80008011604 */
[----:B------:R-:W-:Y:S02]  /*15c0*/  ULOP3.LUT UR5, UR4, 0x3fff, URZ, 0xc0, !UPT ;  /* 0x00003fff04057892 */ /* 0x000fe4000f8ec03f */
[----:B------:R-:W-:Y:S02]  /*15d0*/  ULOP3.LUT UR4, UR41, 0x10000, URZ, 0xfc, !UPT ;  /* 0x0001000029047892 */ /* 0x000fe4000f8efc3f */
[----:B------:R-:W-:Y:S02]  /*15e0*/  ULOP3.LUT UR5, UR5, 0x10000, URZ, 0xfc, !UPT ;  /* 0x0001000005057892 */ /* 0x000fe4000f8efc3f */
[----:B------:R-:W-:Y:S02]  /*15f0*/  ULEA UR8, UR39, UR4, 0xc ;  /* 0x0000000427087291 */ /* 0x000fe4000f8e603f */
[----:B------:R-:W-:Y:S02]  /*1600*/  ULEA UR6, UR39, UR5, 0xb ;  /* 0x0000000527067291 */ /* 0x000fe4000f8e583f */
[----:B------:R-:W-:-:S05]  /*1610*/  UIADD3 UR12, UR8, 0x400, URZ ;  /* 0x00000400080c7890 */ /* 0x000fca000fffe03f */
[----:B------:R-:W-:Y:S02]  /*1620*/  UMOV UR10, UR6 ;  /* 0x00000006000a7c82 */ /* 0x000fe40008000000 */
[----:B------:R-:W-:Y:S01]  /*1630*/  HGMMA.64x128x16.F32 R88, gdesc[UR8], RZ, !UPT, gsb0 ;  /* 0x01e00000085879f0 */ /* 0x000fe2000c0008ff */
[----:B------:R-:W-:Y:S02]  /*1640*/  UMOV UR14, UR10 ;  /* 0x0000000a000e7c82 */ /* 0x000fe40008000000 */
[----:B------:R-:W-:Y:S02]  /*1650*/  WARPGROUP.DEPBAR.LE gsb0, 0x0 ;  /* 0x00008000000079c5 */ /* 0x000fe40000010000 */
[----:B------:R-:W-:-:S07]  /*1660*/  WARPGROUP.ARRIVE ;  /* 0x00000000000079c5 */ /* 0x000fce0000000000 */
[----:B------:R-:W-:Y:S01]  /*1670*/  HGMMA.64x128x16.F32 R24, gdesc[UR12], RZ, !UPT, gsb0 ;  /* 0x01e000000c1879f0 */ /* 0x000fe2000c0008ff */
[----:B------:R-:W-:Y:S02]  /*1680*/  UIADD3 UR12, UR8, 0x2, URZ ;  /* 0x00000002080c7890 */ /* 0x000fe4000fffe03f */
[----:B------:R-:W-:Y:S01]  /*1690*/  UIADD3 UR14, UR6, 0x2, URZ ;  /* 0x00000002060e7890 */ /* 0x000fe2000fffe03f */
[----:B------:R-:W-:Y:S01]  /*16a0*/  UMOV UR13, 0x40000040 ;  /* 0x40000040000d7882 */ /* 0x000fe20000000000 */
[----:B------:R-:W-:Y:S01]  /*16b0*/  UMOV UR15, 0x40000040 ;  /* 0x40000040000f7882 */ /* 0x000fe20000000000 */
[----:B------:R-:W-:Y:S02]  /*16c0*/  WARPGROUP.DEPBAR.LE gsb0, 0x0 ;  /* 0x00008000000079c5 */ /* 0x000fe40000010000 */
[----:B------:R-:W-:-:S06]  /*16d0*/  WARPGROUP.ARRIVE ;  /* 0x00000000000079c5 */ /* 0x000fcc0000000000 */
[----:B------:R-:W-:Y:S01]  /*16e0*/  HGMMA.64x128x16.F32 R88, gdesc[UR12], R88, gsb0 ;  /* 0x01e000000c5879f0 */ /* 0x000fe20008000858 */
[----:B------:R-:W-:Y:S01]  /*16f0*/  UIADD3 UR12, UR8, 0x402, URZ ;  /* 0x00000402080c7890 */ /* 0x000fe2000fffe03f */
[----:B------:R-:W-:Y:S01]  /*1700*/  UMOV UR13, 0x40000040 ;  /* 0x40000040000d7882 */ /* 0x000fe20000000000 */
[----:B------:R-:W-:Y:S02]  /*1710*/  WARPGROUP.DEPBAR.LE gsb0, 0x0 ;  /* 0x00008000000079c5 */ /* 0x000fe40000010000 */
[----:B------:R-:W-:-:S07]  /*1720*/  WARPGROUP.ARRIVE ;  /* 0x00000000000079c5 */ /* 0x000fce0000000000 */
[----:B------:R-:W-:Y:S01]  /*1730*/  HGMMA.64x128x16.F32 R24, gdesc[UR12], R24, gsb0 ;  /* 0x01e000000c1879f0 */ /* 0x000fe20008000818 */
        /* <DEDUP_REMOVED lines=71> */
[----:B------:R-:W-:Y:S03]  /*1bb0*/  HGMMA.64x128x16.F32 R24, gdesc[UR12], R24, gsb0 ;  /* 0x01e000000c1879f0 */ /* 0x000fe60008000818 */
[----:B------:R-:W-:Y:S02]  /*1bc0*/  WARPGROUP.DEPBAR.LE gsb0, 0x0 ;  /* 0x00008000000079c5 */ /* 0x000fe40000010000 */
[----:B------:R-:W-:Y:S05]  /*1bd0*/  @!P1 BRA `(.L_x_22) ;  /* 0x0000000800349947 */ /* 0x000fea0003800000 */
[----:B------:R-:W-:Y:S02]  /*1be0*/  UIADD3 UR6, UR39, 0x1, URZ ;  /* 0x0000000127067890 */ /* 0x000fe4000fffe03f */
[----:B------:R-:W-:Y:S02]  /*1bf0*/  IMAD.U32 R3, RZ, RZ, UR39 ;  /* 0x00000027ff037e24 */ /* 0x000fe4000f8e00ff */
[----:B------:R-:W-:-:S04]  /*1c00*/  UISETP.NE.AND UP0, UPT, UR6, 0x2, UPT ;  /* 0x000000020600788c */ /* 0x000fc8000bf05270 */
[----:B------:R-:W-:Y:S02]  /*1c10*/  USEL UR7, URZ, 0x1, UP0 ;  /* 0x000000013f077887 */ /* 0x000fe40008000000 */
[----:B------:R-:W-:Y:S02]  /*1c20*/  USEL UR6, UR6, URZ, UP0 ;  /* 0x0000003f06067287 */ /* 0x000fe40008000000 */
[----:B------:R-:W-:-:S06]  /*1c30*/  ULOP3.LUT UR7, UR38, UR7, URZ, 0x3c, !UPT ;  /* 0x0000000726077292 */ /* 0x000fcc000f8e3c3f */
[----:B------:R-:W-:-:S07]  /*1c40*/  IMAD.U32 R7, RZ, RZ, UR7 ;  /* 0x00000007ff077e24 */ /* 0x000fce000f8e00ff */
.L_x_29:
[----:B------:R-:W-:Y:S05]  /*1c50*/  @!P0 BRA `(.L_x_23) ;  /* 0x0000000000048947 */ /* 0x000fea0003800000 */
[----:B------:R-:W-:Y:S01]  /*1c60*/  BPT.TRAP 0x1 ;  /* 0x000000040000795c */ /* 0x000fe20000300000 */
.L_x_23:
[----:B------:R-:W3:Y:S01]  /*1c70*/  S2UR UR8, SR_CgaCtaId ;  /* 0x00000000000879c3 */ /* 0x000ee20000008800 */
[----:B------:R-:W-:Y:S01]  /*1c80*/  UMOV UR7, 0x400 ;  /* 0x0000040000077882 */ /* 0x000fe20000000000 */
[----:B01----:R-:W-:Y:S01]  /*1c90*/  IMAD.U32 R5, RZ, RZ, UR6 ;  /* 0x00000006ff057e24 */ /* 0x003fe2000f8e00ff */
[----:B------:R-:W-:Y:S01]  /*1ca0*/  SHF.L.U32 R4, R7, 0x1f, RZ ;  /* 0x0000001f07047819 */ /* 0x000fe200000006ff */
[----:B---3--:R-:W-:-:S06]  /*1cb0*/  ULEA UR7, UR8, UR7, 0x18 ;  /* 0x0000000708077291 */ /* 0x008fcc000f8ec03f */
[----:B------:R-:W-:-:S04]  /*1cc0*/  IMAD.U32 R6, RZ, RZ, UR7 ;  /* 0x00000007ff067e24 */ /* 0x000fc8000f8e00ff */
[----:B------:R-:W-:-:S04]  /*1cd0*/  IMAD R5, R5, 0x8, R6 ;  /* 0x0000000805057824 */ /* 0x000fc800078e0206 */
[----:B------:R0:W1:Y:S01]  /*1ce0*/  SYNCS.PHASECHK.TRANS64.TRYWAIT P1, [R5+URZ], R4 ;  /* 0x00000004050075a7 */ /* 0x000062000802017f */
[----:B------:R-:W-:Y:S05]  /*1cf0*/  @!P0 BRA `(.L_x_24) ;  /* 0x0000000000048947 */ /* 0x000fea0003800000 */
[----:B------:R-:W-:Y:S01]  /*1d00*/  BPT.TRAP 0x1 ;  /* 0x000000040000795c */ /* 0x000fe20000300000 */
.L_x_24:
[----:B-1----:R-:W-:Y:S05]  /*1d10*/  @P1 BRA `(.L_x_25) ;  /* 0x0000000000081947 */ /* 0x002fea0003800000 */
[----:B------:R-:W1:Y:S02]  /*1d20*/  SYNCS.PHASECHK.TRANS64.TRYWAIT P1, [R5+URZ], R4 ;  /* 0x00000004050075a7 */ /* 0x000e64000802017f */
[----:B-1----:R-:W-:Y:S05]  /*1d30*/  @!P1 BRA `(.L_x_26) ;  /* 0x000000ac00589947 */ /* 0x002fea0003800000 */
.L_x_25:
[----:B------:R-:W-:Y:S01]  /*1d40*/  ULEA UR10, UR6, UR4, 0xc ;  /* 0x00000004060a7291 */ /* 0x000fe2000f8e603f */
[----:B------:R-:W-:Y:S01]  /*1d50*/  WARPGROUP.ARRIVE ;  /* 0x00000000000079c5 */ /* 0x000fe20000000000 */
[----:B------:R-:W-:Y:S01]  /*1d60*/  ULEA UR8, UR6, UR5, 0xb ;  /* 0x0000000506087291 */ /* 0x000fe2000f8e583f */
[----:B------:R-:W-:Y:S01]  /*1d70*/  UMOV UR13, 0x40000040 ;  /* 0x40000040000d7882 */ /* 0x000fe20000000000 */
[----:B------:R-:W-:-:S03]  /*1d80*/  UMOV UR15, 0x40000040 ;  /* 0x40000040000f7882 */ /* 0x000fc60000000000 */
[----:B------:R-:W-:Y:S02]  /*1d90*/  UMOV UR12, UR10 ;  /* 0x0000000a000c7c82 */ /* 0x000fe40008000000 */
[----:B------:R-:W-:Y:S02]  /*1da0*/  UMOV UR14, UR8 ;  /* 0x00000008000e7c82 */ /* 0x000fe40008000000 */
        /* <DEDUP_REMOVED lines=92> */
[----:B------:R-:W-:Y:S01]  /*2370*/  BPT.TRAP 0x1 ;  /* 0x000000040000795c */ /* 0x000fe20000300000 */
.L_x_27:
[----:B------:R-:W-:-:S13]  /*2380*/  ISETP.NE.AND P1, PT, R22, RZ, PT ;  /* 0x000000ff1600720c */ /* 0x000fda0003f25270 */
[----:B01----:R-:W-:-:S04]  /*2390*/  @P1 IMAD R4, R3, 0x8, R6 ;  /* 0x0000000803041824 */ /* 0x003fc800078e0206 */
[----:B------:R-:W-:-:S05]  /*23a0*/  @P1 VIADD R5, R4, 0x10 ;  /* 0x0000001004051836 */ /* 0x000fca0000000000 */
[----:B------:R-:W-:-:S04]  /*23b0*/  @P1 PRMT R5, R152, 0x654, R5 ;  /* 0x0000065498051816 */ /* 0x000fc80000000005 */
[----:B------:R0:W-:Y:S01]  /*23c0*/  @P1 SYNCS.ARRIVE.TRANS64.RED.A1T0 RZ, [R5+URZ], RZ ;  /* 0x000000ff05ff19a7 */ /* 0x0001e2000810043f */
[----:B------:R-:W-:-:S13]  /*23d0*/  ISETP.GT.U32.AND P1, PT, R19, 0x1, PT ;  /* 0x000000011300780c */ /* 0x000fda0003f24070 */
[----:B0-----:R-:W-:Y:S05]  /*23e0*/  @P1 BRA `(.L_x_28) ;  /* 0x0000000000041947 */ /* 0x001fea0003800000 */
[----:B------:R-:W-:Y:S01]  /*23f0*/  BPT.TRAP 0x1 ;  /* 0x000000040000795c */ /* 0x000fe20000300000 */
.L_x_28:
[----:B------:R-:W-:Y:S01]  /*2400*/  UIADD3 UR6, UR6, 0x1, URZ ;  /* 0x0000000106067890 */ /* 0x000fe2000fffe03f */
[C---:B------:R-:W-:Y:S01]  /*2410*/  ISETP.GT.AND P2, PT, R0.reuse, 0x1, PT ;  /* 0x000000010000780c */ /* 0x040fe20003f44270 */
[----:B------:R-:W-:Y:S01]  /*2420*/  VIADD R3, R3, 0x1 ;  /* 0x0000000103037836 */ /* 0x000fe20000000000 */
[----:B------:R-:W-:Y:S01]  /*2430*/  IADD3 R0, R0, -0x1, RZ ;  /* 0xffffffff00007810 */ /* 0x000fe20007ffe0ff */
[----:B------:R-:W-:-:S03]  /*2440*/  UISETP.NE.AND UP0, UPT, UR6, 0x2, UPT ;  /* 0x000000020600788c */ /* 0x000fc6000bf05270 */
[C---:B------:R-:W-:Y:S01]  /*2450*/  ISETP.NE.AND P1, PT, R3.reuse, 0x2, PT ;  /* 0x000000020300780c */ /* 0x040fe20003f25270 */
[----:B------:R-:W-:Y:S02]  /*2460*/  USEL UR7, URZ, 0x1, UP0 ;  /* 0x000000013f077887 */ /* 0x000fe40008000000 */
[----:B------:R-:W-:Y:S01]  /*2470*/  USEL UR6, UR6, URZ, UP0 ;  /* 0x0000003f06067287 */ /* 0x000fe20008000000 */
[----:B------:R-:W-:-:S03]  /*2480*/  SEL R3, R3, RZ, P1 ;  /* 0x000000ff03037207 */ /* 0x000fc60000800000 */
[----:B------:R-:W-:Y:S01]  /*2490*/  LOP3.LUT R7, R7, UR7, RZ, 0x3c, !PT ;  /* 0x0000000707077c12 */ /* 0x000fe2000f8e3cff */
[----:B------:R-:W-:Y:S07]  /*24a0*/  @P2 BRA `(.L_x_29) ;  /* 0xfffffff400e82947 */ /* 0x000fee000383ffff */
.L_x_22:
[----:B------:R-:W3:Y:S02]  /*24b0*/  LDC R0, c[0x0][0x28c] ;  /* 0x0000a300ff007b82 */ /* 0x000ee40000000800 */
[----:B---3--:R-:W-:-:S13]  /*24c0*/  ISETP.GE.AND P1, PT, R0, 0x1, PT ;  /* 0x000000010000780c */ /* 0x008fda0003f26270 */
[----:B------:R-:W-:Y:S05]  /*24d0*/  @!P1 BRA `(.L_x_30) ;  /* 0x0000000000409947 */ /* 0x000fea0003800000 */
[----:B------:R-:W-:Y:S05]  /*24e0*/  @!P0 BRA `(.L_x_31) ;  /* 0x0000000000048947 */ /* 0x000fea0003800000 */
[----:B------:R-:W-:Y:S01]  /*24f0*/  BPT.TRAP 0x1 ;  /* 0x000000040000795c */ /* 0x000fe20000300000 */
.L_x_31:
[----:B------:R-:W-:Y:S01]  /*2500*/  ISETP.NE.AND P0, PT, R22, RZ, PT ;  /* 0x000000ff1600720c */ /* 0x000fe20003f05270 */
[----:B------:R-:W-:-:S12]  /*2510*/  UISETP.LT.AND UP1, UPT, UR40, 0x1, UPT ;  /* 0x000000012800788c */ /* 0x000fd8000bf21270 */
[----:B------:R-:W-:-:S05]  /*2520*/  VOTEU.ANY UP0, P0 ;  /* 0x00000000003f7886 */ /* 0x000fca0000000100 */
[----:B------:R-:W-:-:S04]  /*2530*/  @UP0 USEL UR4, UR40, 0x1, UP1 ;  /* 0x0000000128040887 */ /* 0x000fc80008800000 */
[----:B------:R-:W-:-:S06]  /*2540*/  @UP0 UIADD3 UR4, UR39, UR40, -UR4 ;  /* 0x0000002827040290 */ /* 0x000fcc000fffe804 */
[----:B------:R-:W-:-:S04]  /*2550*/  IMAD.U32 R0, RZ, RZ, UR4 ;  /* 0x00000004ff007e24 */ /* 0x000fc8000f8e00ff */
[----:B------:R-:W-:-:S05]  /*2560*/  @P0 IMAD.SHL.U32 R0, R0, 0x8, RZ ;  /* 0x0000000800000824 */ /* 0x000fca00078e00ff */
[----:B------:R-:W-:-:S04]  /*2570*/  @P0 LOP3.LUT R0, R0, 0x8, RZ, 0xc0, !PT ;  /* 0x0000000800000812 */ /* 0x000fc800078ec0ff */
[----:B------:R-:W-:-:S04]  /*2580*/  @P0 IADD3 R3, R6, 0x10, R0 ;  /* 0x0000001006030810 */ /* 0x000fc80007ffe000 */
[----:B------:R-:W-:-:S04]  /*2590*/  @P0 PRMT R3, R152, 0x654, R3 ;  /* 0x0000065498030816 */ /* 0x000fc80000000003 */
[----:B------:R3:W-:Y:S01]  /*25a0*/  @P0 SYNCS.ARRIVE.TRANS64.RED.A1T0 RZ, [R3+URZ], RZ ;  /* 0x000000ff03ff09a7 */ /* 0x0007e2000810043f */
[----:B------:R-:W-:-:S13]  /*25b0*/  ISETP.GT.U32.AND P0, PT, R19, 0x1, PT ;  /* 0x000000011300780c */ /* 0x000fda0003f04070 */
[----:B---3--:R-:W-:Y:S05]  /*25c0*/  @P0 BRA `(.L_x_30) ;  /* 0x0000000000040947 */ /* 0x008fea0003800000 */
[----:B------:R-:W-:Y:S01]  /*25d0*/  BPT.TRAP 0x1 ;  /* 0x000000040000795c */ /* 0x000fe20000300000 */
.L_x_30:
[----:B------:R-:W3:Y:S01]  /*25e0*/  LDC R6, c[0x0][0x288] ;  /* 0x0000a200ff067b82 */ /* 0x000ee20000000800 */
[--C-:B------:R-:W-:Y:S01]  /*25f0*/  SHF.R.U32.HI R0, RZ, 0x2, R18.reuse ;  /* 0x00000002ff007819 */ /* 0x100fe20000011612 */
[----:B------:R-:W-:Y:S01]  /*2600*/  UIADD3 UR39, UR40, UR39, URZ ;  /* 0x0000002728277290 */ /* 0x000fe2000fffe03f */
[----:B01----:R-:W-:Y:S01]  /*2610*/  SHF.R.U32.HI R5, RZ, 0x7, R18 ;  /* 0x00000007ff057819 */ /* 0x003fe20000011612 */
[----:B------:R-:W-:Y:S01]  /*2620*/  IMAD.SHL.U32 R13, R154, 0x80, RZ ;  /* 0x000000809a0d7824 */ /* 0x000fe200078e00ff */
[----:B------:R-:W-:Y:S01]  /*2630*/  LOP3.LUT R3, R0, 0x7, RZ, 0xc0, !PT ;  /* 0x0000000700037812 */ /* 0x000fe200078ec0ff */
[----:B------:R-:W-:Y:S01]  /*2640*/  USHF.R.U32.HI UR4, URZ, 0x1, UR39 ;  /* 0x000000013f047899 */ /* 0x000fe20008011627 */
[----:B------:R-:W-:Y:S01]  /*2650*/  LOP3.LUT R4, R18, 0x60, RZ, 0xc0, !PT ;  /* 0x0000006012047812 */ /* 0x000fe200078ec0ff */
[----:B------:R-:W-:Y:S01]  /*2660*/  ULDC UR8, c[0x0][0x284] ;  /* 0x0000a10000087ab9 */ /* 0x000fe20000000800 */
[----:B------:R-:W-:Y:S01]  /*2670*/  LOP3.LUT R0, R5, 0x1, RZ, 0xc0, !PT ;  /* 0x0000000105007812 */ /* 0x000fe200078ec0ff */
[----:B------:R-:W-:Y:S01]  /*2680*/  ULOP3.LUT UR4, UR4, 0x1, URZ, 0xc0, !UPT ;  /* 0x0000000104047892 */ /* 0x000fe2000f8ec03f */
[----:B------:R-:W-:Y:S01]  /*2690*/  SHF.R.U32.HI R10, RZ, 0x1, R4 ;  /* 0x00000001ff0a7819 */ /* 0x000fe20000011604 */
[----:B------:R-:W-:Y:S01]  /*26a0*/  UISETP.GT.U32.AND UP1, UPT, UR39, 0x1, UPT ;  /* 0x000000012700788c */ /* 0x000fe2000bf24070 */
[----:B------:R-:W-:Y:S01]  /*26b0*/  SHF.R.S32.HI R21, RZ, 0x1f, R23 ;  /* 0x0000001fff157819 */ /* 0x000fe20000011417 */
[----:B------:R-:W-:Y:S01]  /*26c0*/  IMAD.SHL.U32 R4, R0, 0x40, RZ ;  /* 0x0000004000047824 */ /* 0x000fe200078e00ff */
[--C-:B------:R-:W-:Y:S01]  /*26d0*/  IADD3 R5, RZ, -R10, -R3.reuse ;  /* 0x8000000aff057210 */ /* 0x100fe20007ffe803 */
[----:B------:R-:W-:Y:S01]  /*26e0*/  UISETP.NE.U32.AND UP0, UPT, UR4, 0x1, UPT ;  /* 0x000000010400788c */ /* 0x000fe2000bf05070 */
[----:B------:R-:W-:Y:S01]  /*26f0*/  IMAD.WIDE R8, R153, 0x100, RZ ;  /* 0x0000010099087825 */ /* 0x000fe200078e02ff */
[----:B------:R-:W-:Y:S01]  /*2700*/  ULDC.64 UR6, c[0x0][0x5d0] ;  /* 0x0001740000067ab9 */ /* 0x000fe20000000a00 */
[----:B--2---:R-:W-:Y:S01]  /*2710*/  LOP3.LUT R157, R4, 0x40, R3, 0xe2, !PT ;  /* 0x00000040049d7812 */ /* 0x004fe200078ee203 */
[----:B------:R-:W-:Y:S01]  /*2720*/  UISETP.LT.U32.AND UP1, UPT, UR40, 0x2, UP1 ;  /* 0x000000022800788c */ /* 0x000fe20008f21070 */
[----:B------:R-:W-:Y:S01]  /*2730*/  LOP3.LUT R3, R18, 0x3, RZ, 0xc0, !PT ;  /* 0x0000000312037812 */ /* 0x000fe200078ec0ff */
[----:B------:R-:W-:Y:S01]  /*2740*/  UISETP.GT.U32.AND UP0, UPT, UR40, 0x1, !UP0 ;  /* 0x000000012800788c */ /* 0x000fe2000c704070 */
[----:B------:R-:W-:Y:S01]  /*2750*/  IMAD R4, R21, UR6, RZ ;  /* 0x0000000615047c24 */ /* 0x000fe2000f8e02ff */
[----:B---3--:R-:W-:Y:S01]  /*2760*/  ISETP.GE.AND P0, PT, R13, R6, PT ;  /* 0x000000060d00720c */ /* 0x008fe20003f06270 */
[----:B------:R-:W-:Y:S01]  /*2770*/  IMAD R0, R0, -0x40, R5 ;  /* 0xffffffc000007824 */ /* 0x000fe200078e0205 */
[----:B------:R-:W-:Y:S01]  /*2780*/  USEL UR5, URZ, 0x1, !UP1 ;  /* 0x000000013f057887 */ /* 0x000fe2000c800000 */
[----:B------:R-:W-:Y:S01]  /*2790*/  IMAD R12, R3, -0x2, R6 ;  /* 0xfffffffe030c7824 */ /* 0x000fe200078e0206 */
[----:B------:R-:W-:Y:S01]  /*27a0*/  USEL UR4, URZ, 0x1, !UP0 ;  /* 0x000000013f047887 */ /* 0x000fe2000c000000 */
[----:B------:R-:W-:Y:S01]  /*27b0*/  IMAD.SHL.U32 R3, R153, 0x100, RZ ;  /* 0x0000010099037824 */ /* 0x000fe200078e00ff */
[----:B------:R-:W-:Y:S01]  /*27c0*/  ULOP3.LUT UR39, UR39, 0x1, URZ, 0xc0, !UPT ;  /* 0x0000000127277892 */ /* 0x000fe2000f8ec03f */
[----:B------:R-:W-:Y:S01]  /*27d0*/  IMAD.SHL.U32 R6, R18, 0x2, RZ ;  /* 0x0000000212067824 */ /* 0x000fe200078e00ff */
[----:B------:R-:W-:Y:S01]  /*27e0*/  ULOP3.LUT UR38, UR4, UR38, UR5, 0x96, !UPT ;  /* 0x0000002604267292 */ /* 0x000fe2000f8e9605 */
[----:B------:R-:W-:Y:S01]  /*27f0*/  IMAD R11, R23, UR7, R4 ;  /* 0x00000007170b7c24 */ /* 0x000fe2000f8e0204 */
[----:B------:R-:W-:-:S02]  /*2800*/  ISETP.GE.OR P0, PT, R3, UR8, P0 ;  /* 0x0000000803007c0c */ /* 0x000fc40008706670 */
[----:B------:R-:W-:Y:S02]  /*2810*/  LOP3.LUT R6, R13, 0x6, R6, 0xf8, !PT ;  /* 0x000000060d067812 */ /* 0x000fe400078ef806 */
[----:B------:R-:W-:Y:S01]  /*2820*/  IADD3 R3, -R3, UR8, R0 ;  /* 0x0000000803037c10 */ /* 0x000fe2000fffe100 */
[----:B------:R-:W-:Y:S01]  /*2830*/  IMAD.IADD R0, R12, 0x1, -R13 ;  /* 0x000000010c007824 */ /* 0x000fe200078e0a0d */
[----:B------:R-:W-:Y:S02]  /*2840*/  SHF.R.S32.HI R7, RZ, 0x1f, R6 ;  /* 0x0000001fff077819 */ /* 0x000fe40000011406 */
[----:B------:R-:W-:Y:S02]  /*2850*/  LOP3.LUT R157, R8, R157, R10, 0xfe, !PT ;  /* 0x0000009d089d7212 */ /* 0x000fe400078efe0a */
[----:B------:R-:W-:Y:S01]  /*2860*/  MOV R153, 0xffffffff ;  /* 0xffffffff00997802 */ /* 0x000fe20000000f00 */
[----:B------:R-:W-:-:S04]  /*2870*/  IMAD.WIDE.U32 R4, R23, UR6, R6 ;  /* 0x0000000617047c25 */ /* 0x000fc8000f8e0006 */
[----:B------:R-:W-:Y:S02]  /*2880*/  IMAD.IADD R11, R5, 0x1, R11 ;  /* 0x00000001050b7824 */ /* 0x000fe400078e020b */
[----:B------:R-:W-:Y:S01]  /*2890*/  IMAD.MOV.U32 R10, RZ, RZ, R4 ;  /* 0x000000ffff0a7224 */ /* 0x000fe200078e0004 */
[----:B------:R-:W-:Y:S06]  /*28a0*/  @P0 BRA `(.L_x_32) ;  /* 0x0000008400680947 */ /* 0x000fec0003800000 */
[----:B------:R-:W0:Y:S01]  /*28b0*/  LDC.64 R4, c[0x0][0x5c8] ;  /* 0x00017200ff047b82 */ /* 0x000e220000000a00 */
[----:B-----5:R-:W-:Y:S01]  /*28c0*/  FSETP.NEU.AND P0, PT, R156, RZ, PT ;  /* 0x000000ff9c00720b */ /* 0x020fe20003f0d000 */
[----:B------:R-:W-:Y:S01]  /*28d0*/  BSSY B0, `(.L_x_32) ;  /* 0x0000857000007945 */ /* 0x000fe20003800000 */
[----:B------:R-:W-:-:S04]  /*28e0*/  ISETP.GT.AND P3, PT, R3, RZ, PT ;  /* 0x000000ff0300720c */ /* 0x000fc80003f64270 */
[----:B------:R-:W-:Y:S01]  /*28f0*/  ISETP.GT.AND P1, PT, R0, RZ, P3 ;  /* 0x000000ff0000720c */ /* 0x000fe20001f24270 */
[-C--:B0-----:R-:W-:Y:S02]  /*2900*/  IMAD R12, R9, R4.reuse, RZ ;  /* 0x00000004090c7224 */ /* 0x081fe400078e02ff */
[----:B------:R-:W-:-:S04]  /*2910*/  IMAD.WIDE.U32 R168, R157, R4, R10 ;  /* 0x000000049da87225 */ /* 0x000fc800078e000a */
[----:B------:R-:W-:-:S04]  /*2920*/  IMAD R11, R157, R5, R12 ;  /* 0x000000059d0b7224 */ /* 0x000fc800078e020c */
[----:B------:R-:W-:Y:S01]  /*2930*/  IMAD.IADD R167, R169, 0x1, R11 ;  /* 0x00000001a9a77824 */ /* 0x000fe200078e020b */
[----:B------:R-:W-:Y:S06]  /*2940*/  @!P0 BRA `(.L_x_33) ;  /* 0x0000006000088947 */ /* 0x000fec0003800000 */
[----:B------:R-:W0:Y:S01]  /*2950*/  LDC.64 R12, c[0x0][0x5b8] ;  /* 0x00016e00ff0c7b82 */ /* 0x000e220000000a00 */
[----:B------:R-:W-:-:S07]  /*2960*/  ULDC.64 UR4, c[0x0][0x5c0] ;  /* 0x0001700000047ab9 */ /* 0x000fce0000000a00 */
[----:B------:R-:W1:Y:S08]  /*2970*/  LDC.64 R14, c[0x0][0x5b0] ;  /* 0x00016c00ff0e7b82 */ /* 0x000e700000000a00 */
[----:B------:R-:W2:Y:S01]  /*2980*/  LDC.64 R10, c[0x0][0x5a8] ;  /* 0x00016a00ff0a7b82 */ /* 0x000ea20000000a00 */
[----:B0-----:R-:W-:-:S04]  /*2990*/  IMAD R20, R21, R12, RZ ;  /* 0x0000000c15147224 */ /* 0x001fc800078e02ff */
[C---:B------:R-:W-:Y:S02]  /*29a0*/  IMAD R13, R23.reuse, R13, R20 ;  /* 0x0000000d170d7224 */ /* 0x040fe400078e0214 */
[----:B------:R-:W-:-:S04]  /*29b0*/  IMAD.WIDE.U32 R20, R23, R12, R6 ;  /* 0x0000000c17147225 */ /* 0x000fc800078e0006 */
[-C--:B-1----:R-:W-:Y:S02]  /*29c0*/  IMAD R154, R9, R14.reuse, RZ ;  /* 0x0000000e099a7224 */ /* 0x082fe400078e02ff */
[----:B------:R-:W-:Y:S02]  /*29d0*/  IMAD.IADD R159, R21, 0x1, R13 ;  /* 0x00000001159f7824 */ /* 0x000fe400078e020d */
[----:B------:R-:W-:Y:S02]  /*29e0*/  IMAD.MOV.U32 R158, RZ, RZ, R20 ;  /* 0x000000ffff9e7224 */ /* 0x000fe400078e0014 */
[C---:B------:R-:W-:Y:S02]  /*29f0*/  IMAD R169, R157.reuse, R15, R154 ;  /* 0x0000000f9da97224 */ /* 0x040fe400078e029a */
[----:B------:R-:W-:-:S04]  /*2a00*/  IMAD.WIDE.U32 R160, R157, R14, R158 ;  /* 0x0000000e9da07225 */ /* 0x000fc800078e009e */
[----:B------:R-:W-:Y:S01]  /*2a10*/  IMAD.IADD R154, R161, 0x1, R169 ;  /* 0x00000001a19a7824 */ /* 0x000fe200078e02a9 */
[----:B--2---:R-:W-:-:S04]  /*2a20*/  LEA R162, P0, R160, R10, 0x1 ;  /* 0x0000000aa0a27211 */ /* 0x004fc800078008ff */
[----:B------:R-:W-:-:S05]  /*2a30*/  LEA.HI.X R163, R160, R11, R154, 0x1, P0 ;  /* 0x0000000ba0a37211 */ /* 0x000fca00000f0c9a */
[----:B------:R-:W2:Y:S01]  /*2a40*/  @P1 LDG.E.LTC128B.U16 R154, desc[UR36][R162.64] ;  /* 0x00000024a29a1981 */ /* 0x000ea2000c1e1520 */
[----:B------:R-:W-:Y:S01]  /*2a50*/  IMAD.WIDE.U32 R164, R157, R14, R6 ;  /* 0x0000000e9da47225 */ /* 0x000fe200078e0006 */
[----:B------:R-:W-:Y:S01]  /*2a60*/  ISETP.GT.AND P2, PT, R0, 0x1, P3 ;  /* 0x000000010000780c */ /* 0x000fe20001f44270 */
[----:B------:R-:W-:Y:S01]  /*2a70*/  BSSY B1, `(.L_x_34) ;  /* 0x0000012000017945 */ /* 0x000fe20003800000 */
[----:B------:R-:W-:Y:S01]  /*2a80*/  LEA R160, P0, R168, UR4, 0x1 ;  /* 0x00000004a8a07c11 */ /* 0x000fe2000f8008ff */
[----:B------:R-:W-:Y:S02]  /*2a90*/  IMAD.IADD R165, R169, 0x1, R165 ;  /* 0x00000001a9a57824 */ /* 0x000fe400078e02a5 */
[----:B------:R-:W-:-:S04]  /*2aa0*/  IMAD.WIDE.U32 R164, R23, R12, R164 ;  /* 0x0000000c17a47225 */ /* 0x000fc800078e00a4 */
[----:B--2---:R-:W-:-:S05]  /*2ab0*/  HADD2.F32 R161, -RZ, R154.H0_H0 ;  /* 0x2000009affa17230 */ /* 0x004fca0000004100 */
[----:B------:R-:W-:-:S04]  /*2ac0*/  FMUL R161, R161, R156 ;  /* 0x0000009ca1a17220 */ /* 0x000fc80000400000 */
[----:B------:R-:W-:Y:S01]  /*2ad0*/  FFMA R161, R88, R155, R161 ;  /* 0x0000009b58a17223 */ /* 0x000fe200000000a1 */
[----:B------:R-:W-:-:S04]  /*2ae0*/  IMAD.IADD R88, R13, 0x1, R165 ;  /* 0x000000010d587824 */ /* 0x000fc800078e02a5 */
[----:B------:R-:W-:Y:S02]  /*2af0*/  F2FP.F16.F32.PACK_AB R163, RZ, R161 ;  /* 0x000000a1ffa3723e */ /* 0x000fe400000000ff */
[----:B------:R-:W-:Y:S02]  /*2b00*/  LEA.HI.X R161, R168, UR5, R167, 0x1, P0 ;  /* 0x00000005a8a17c11 */ /* 0x000fe400080f0ca7 */
[----:B------:R-:W-:Y:S02]  /*2b10*/  PRMT R165, R163, 0x7610, R165 ;  /* 0x00007610a3a57816 */ /* 0x000fe400000000a5 */
[----:B------:R-:W-:-:S03]  /*2b20*/  LEA R162, P0, R164, R10, 0x1 ;  /* 0x0000000aa4a27211 */ /* 0x000fc600078008ff */
[----:B------:R0:W-:Y:S01]  /*2b30*/  @P1 STG.E.U16 desc[UR36][R160.64], R165 ;  /* 0x000000a5a0001986 */ /* 0x0001e2000c101524 */
[----:B------:R-:W-:Y:S01]  /*2b40*/  LEA.HI.X R163, R164, R11, R88, 0x1, P0 ;  /* 0x0000000ba4a37211 */ /* 0x000fe200000f0c58 */
[C---:B------:R-:W-:Y:S01]  /*2b50*/  IMAD.SHL.U32 R164, R14.reuse, 0x8, RZ ;  /* 0x000000080ea47824 */ /* 0x040fe200078e00ff */
[----:B0-----:R-:W-:Y:S01]  /*2b60*/  SHF.L.U64.HI R165, R14, 0x3, R15 ;  /* 0x000000030ea57819 */ /* 0x001fe2000001020f */
[----:B------:R-:W-:Y:S06]  /*2b70*/  @!P2 BRA `(.L_x_35) ;  /* 0x000000000004a947 */ /* 0x000fec0003800000 */
[----:B------:R0:W5:Y:S02]  /*2b80*/  LDG.E.LTC128B.U16 R154, desc[UR36][R162.64+0x2] ;  /* 0x00000224a29a7981 */ /* 0x000164000c1e1520 */
.L_x_35:
[----:B------:R-:W-:Y:S05]  /*2b90*/  BSYNC B1 ;  /* 0x0000000000017941 */ /* 0x000fea0003800000 */
.L_x_34:
[----:B-----5:R-:W-:Y:S01]  /*2ba0*/  HADD2.F32 R167, -RZ, R154.H0_H0 ;  /* 0x2000009affa77230 */ /* 0x020fe20000004100 */
[----:B------:R-:W-:Y:S01]  /*2bb0*/  ISETP.GT.AND P0, PT, R3, 0x8, PT ;  /* 0x000000080300780c */ /* 0x000fe20003f04270 */
[----:B------:R-:W-:-:S04]  /*2bc0*/  IMAD.WIDE.U32 R172, R157, R14, R164 ;  /* 0x0000000e9dac7225 */ /* 0x000fc800078e00a4 */
[----:B------:R-:W-:Y:S01]  /*2bd0*/  FMUL R88, R167, R156 ;  /* 0x0000009ca7587220 */ /* 0x000fe20000400000 */
[----:B------:R-:W-:Y:S02]  /*2be0*/  ISETP.GT.AND P1, PT, R0, RZ, P0 ;  /* 0x000000ff0000720c */ /* 0x000fe40000724270 */
[----:B------:R-:W-:Y:S01]  /*2bf0*/  IADD3 R171, R169, R173, RZ ;  /* 0x000000ada9ab7210 */ /* 0x000fe20007ffe0ff */
[----:B------:R-:W-:Y:S01]  /*2c00*/  FFMA R89, R89, R155, R88 ;  /* 0x0000009b59597223 */ /* 0x000fe20000000058 */
[----:B------:R-:W-:-:S04]  /*2c10*/  IADD3 R167, P4, R20, R172, RZ ;  /* 0x000000ac14a77210 */ /* 0x000fc80007f9e0ff */
[----:B------:R-:W-:Y:S01]  /*2c20*/  F2FP.F16.F32.PACK_AB R169, RZ, R89 ;  /* 0x00000059ffa9723e */ /* 0x000fe200000000ff */
[----:B------:R-:W-:Y:S01]  /*2c30*/  IMAD.X R168, R171, 0x1, R159, P4 ;  /* 0x00000001aba87824 */ /* 0x000fe200020e069f */
[----:B------:R-:W-:-:S04]  /*2c40*/  LEA R88, P4, R167, R10, 0x1 ;  /* 0x0000000aa7587211 */ /* 0x000fc800078808ff */
[--C-:B------:R-:W-:Y:S02]  /*2c50*/  LEA.HI.X R89, R167, R11, R168.reuse, 0x1, P4 ;  /* 0x0000000ba7597211 */ /* 0x100fe400020f0ca8 */
[----:B------:R-:W-:-:S05]  /*2c60*/  PRMT R168, R169, 0x7610, R168 ;  /* 0x00007610a9a87816 */ /* 0x000fca00000000a8 */
[----:B------:R1:W-:Y:S04]  /*2c70*/  @P2 STG.E.U16 desc[UR36][R160.64+0x2], R168 ;  /* 0x000002a8a0002986 */ /* 0x0003e8000c101524 */
[----:B------:R2:W3:Y:S01]  /*2c80*/  @P1 LDG.E.LTC128B.U16 R154, desc[UR36][R88.64] ;  /* 0x00000024589a1981 */ /* 0x0004e2000c1e1520 */
[----:B------:R-:W-:Y:S01]  /*2c90*/  IMAD.SHL.U32 R167, R4, 0x10, RZ ;  /* 0x0000001004a77824 */ /* 0x000fe200078e00ff */
[----:B------:R-:W-:Y:S01]  /*2ca0*/  IADD3 R172, P2, R6, R172, RZ ;  /* 0x000000ac06ac7210 */ /* 0x000fe20007f5e0ff */
[----:B------:R-:W-:Y:S03]  /*2cb0*/  BSSY B1, `(.L_x_36) ;  /* 0x0000011000017945 */ /* 0x000fe60003800000 */
[----:B------:R-:W-:Y:S01]  /*2cc0*/  IADD3 R170, P4, R167, R160, RZ ;  /* 0x000000a0a7aa7210 */ /* 0x000fe20007f9e0ff */
[----:B------:R-:W-:Y:S01]  /*2cd0*/  IMAD.X R173, R7, 0x1, R171, P2 ;  /* 0x0000000107ad7824 */ /* 0x000fe200010e06ab */
[----:B------:R-:W-:Y:S01]  /*2ce0*/  ISETP.GT.AND P2, PT, R0, 0x1, P0 ;  /* 0x000000010000780c */ /* 0x000fe20000744270 */
[----:B------:R-:W-:-:S04]  /*2cf0*/  IMAD.WIDE.U32 R172, R23, R12, R172 ;  /* 0x0000000c17ac7225 */ /* 0x000fc800078e00ac */
[----:B-1----:R-:W-:Y:S01]  /*2d00*/  IMAD.IADD R168, R13, 0x1, R173 ;  /* 0x000000010da87824 */ /* 0x002fe200078e02ad */
[----:B--2---:R-:W-:-:S04]  /*2d10*/  LEA R88, P5, R172, R10, 0x1 ;  /* 0x0000000aac587211 */ /* 0x004fc800078a08ff */
[----:B------:R-:W-:Y:S01]  /*2d20*/  LEA.HI.X R89, R172, R11, R168, 0x1, P5 ;  /* 0x0000000bac597211 */ /* 0x000fe200028f0ca8 */
[----:B---3--:R-:W-:-:S05]  /*2d30*/  HADD2.F32 R169, -RZ, R154.H0_H0 ;  /* 0x2000009affa97230 */ /* 0x008fca0000004100 */
[----:B------:R-:W-:-:S04]  /*2d40*/  FMUL R169, R169, R156 ;  /* 0x0000009ca9a97220 */ /* 0x000fc80000400000 */
[----:B------:R-:W-:Y:S01]  /*2d50*/  FFMA R90, R90, R155, R169 ;  /* 0x0000009b5a5a7223 */ /* 0x000fe200000000a9 */
[----:B------:R-:W-:-:S04]  /*2d60*/  SHF.L.U64.HI R169, R4, 0x4, R5 ;  /* 0x0000000404a97819 */ /* 0x000fc80000010205 */
[----:B------:R-:W-:Y:S01]  /*2d70*/  F2FP.F16.F32.PACK_AB R90, RZ, R90 ;  /* 0x0000005aff5a723e */ /* 0x000fe200000000ff */
[----:B------:R-:W-:-:S05]  /*2d80*/  IMAD.X R171, R169, 0x1, R161, P4 ;  /* 0x00000001a9ab7824 */ /* 0x000fca00020e06a1 */
[----:B------:R1:W-:Y:S01]  /*2d90*/  @P1 STG.E.U16 desc[UR36][R170.64], R90 ;  /* 0x0000005aaa001986 */ /* 0x0003e2000c101524 */
[----:B------:R-:W-:Y:S05]  /*2da0*/  @!P2 BRA `(.L_x_37) ;  /* 0x000000000004a947 */ /* 0x000fea0003800000 */
[----:B------:R2:W5:Y:S02]  /*2db0*/  LDG.E.LTC128B.U16 R154, desc[UR36][R88.64+0x2] ;  /* 0x00000224589a7981 */ /* 0x000564000c1e1520 */
.L_x_37:
[----:B------:R-:W-:Y:S05]  /*2dc0*/  BSYNC B1 ;  /* 0x0000000000017941 */ /* 0x000fea0003800000 */
.L_x_36:
[----:B-----5:R-:W-:Y:S01]  /*2dd0*/  HADD2.F32 R173, -RZ, R154.H0_H0 ;  /* 0x2000009affad7230 */ /* 0x020fe20000004100 */
[----:B------:R-:W-:Y:S01]  /*2de0*/  ISETP.GT.AND P1, PT, R0, 0x8, P3 ;  /* 0x000000080000780c */ /* 0x000fe20001f24270 */
[----:B------:R-:W-:Y:S03]  /*2df0*/  BSSY B1, `(.L_x_38) ;  /* 0x000000a000017945 */ /* 0x000fe60003800000 */
[----:B-1----:R-:W-:-:S04]  /*2e00*/  FMUL R90, R173, R156 ;  /* 0x0000009cad5a7220 */ /* 0x002fc80000400000 */
[----:B------:R-:W-:Y:S01]  /*2e10*/  FFMA R90, R91, R155, R90 ;  /* 0x0000009b5b5a7223 */ /* 0x000fe2000000005a */
[----:B------:R-:W-:-:S04]  /*2e20*/  @P2 IMAD.MOV.U32 R91, RZ, RZ, R171 ;  /* 0x000000ffff5b2224 */ /* 0x000fc800078e00ab */
[----:B------:R-:W-:-:S04]  /*2e30*/  F2FP.F16.F32.PACK_AB R90, RZ, R90 ;  /* 0x0000005aff5a723e */ /* 0x000fc800000000ff */
[----:B------:R-:W-:Y:S01]  /*2e40*/  PRMT R168, R90, 0x7610, R168 ;  /* 0x000076105aa87816 */ /* 0x000fe200000000a8 */
[----:B------:R-:W-:-:S05]  /*2e50*/  @P2 IMAD.MOV.U32 R90, RZ, RZ, R170 ;  /* 0x000000ffff5a2224 */ /* 0x000fca00078e00aa */
[----:B------:R1:W-:Y:S01]  /*2e60*/  @P2 STG.E.U16 desc[UR36][R90.64+0x2], R168 ;  /* 0x000002a85a002986 */ /* 0x0003e2000c101524 */
[----:B------:R-:W-:Y:S05]  /*2e70*/  @!P1 BRA `(.L_x_39) ;  /* 0x0000000000049947 */ /* 0x000fea0003800000 */
[----:B------:R3:W5:Y:S02]  /*2e80*/  LDG.E.LTC128B.U16 R154, desc[UR36][R162.64+0x10] ;  /* 0x00001024a29a7981 */ /* 0x000764000c1e1520 */
.L_x_39:
[----:B------:R-:W-:Y:S05]  /*2e90*/  BSYNC B1 ;  /* 0x0000000000017941 */ /* 0x000fea0003800000 */
.L_x_38:
[----:B-1---5:R-:W-:Y:S01]  /*2ea0*/  HADD2.F32 R91, -RZ, R154.H0_H0 ;  /* 0x2000009aff5b7230 */ /* 0x022fe20000004100 */
[----:B------:R-:W-:Y:S01]  /*2eb0*/  ISETP.GT.AND P2, PT, R0, 0x9, P3 ;  /* 0x000000090000780c */ /* 0x000fe20001f44270 */
[----:B------:R-:W-:Y:S01]  /*2ec0*/  @P1 IMAD.MOV.U32 R90, RZ, RZ, R160 ;  /* 0x000000ffff5a1224 */ /* 0x000fe200078e00a0 */
[----:B------:R-:W-:Y:S02]  /*2ed0*/  BSSY B1, `(.L_x_40) ;  /* 0x0000009000017945 */ /* 0x000fe40003800000 */
[----:B------:R-:W-:-:S04]  /*2ee0*/  FMUL R91, R91, R156 ;  /* 0x0000009c5b5b7220 */ /* 0x000fc80000400000 */
[----:B------:R-:W-:-:S05]  /*2ef0*/  FFMA R91, R92, R155, R91 ;  /* 0x0000009b5c5b7223 */ /* 0x000fca000000005b */
[----:B------:R-:W-:-:S04]  /*2f00*/  F2FP.F16.F32.PACK_AB R91, RZ, R91 ;  /* 0x0000005bff5b723e */ /* 0x000fc800000000ff */
[----:B------:R-:W-:Y:S02]  /*2f10*/  PRMT R92, R91, 0x7610, R92 ;  /* 0x000076105b5c7816 */ /* 0x000fe4000000005c */
[----:B------:R-:W-:-:S05]  /*2f20*/  @P1 MOV R91, R161 ;  /* 0x000000a1005b1202 */ /* 0x000fca0000000f00 */
[----:B------:R1:W-:Y:S01]  /*2f30*/  @P1 STG.E.U16 desc[UR36][R90.64+0x10], R92 ;  /* 0x0000105c5a001986 */ /* 0x0003e2000c101524 */
[----:B------:R-:W-:Y:S05]  /*2f40*/  @!P2 BRA `(.L_x_41) ;  /* 0x000000000004a947 */ /* 0x000fea0003800000 */
[----:B------:R4:W5:Y:S02]  /*2f50*/  LDG.E.LTC128B.U16 R154, desc[UR36][R162.64+0x12] ;  /* 0x00001224a29a7981 */ /* 0x000964000c1e1520 */
.L_x_41:
[----:B------:R-:W-:Y:S05]  /*2f60*/  BSYNC B1 ;  /* 0x0000000000017941 */ /* 0x000fea0003800000 */
.L_x_40:
[----:B-1---5:R-:W-:Y:S01]  /*2f70*/  HADD2.F32 R91, -RZ, R154.H0_H0 ;  /* 0x2000009aff5b7230 */ /* 0x022fe20000004100 */
[----:B------:R-:W-:Y:S01]  /*2f80*/  ISETP.GT.AND P1, PT, R0, 0x8, P0 ;  /* 0x000000080000780c */ /* 0x000fe20000724270 */
[----:B------:R-:W-:Y:S03]  /*2f90*/  BSSY B1, `(.L_x_42) ;  /* 0x000000a000017945 */ /* 0x000fe60003800000 */
[----:B------:R-:W-:Y:S01]  /*2fa0*/  FMUL R90, R91, R156 ;  /* 0x0000009c5b5a7220 */ /* 0x000fe20000400000 */
[----:B------:R-:W-:-:S03]  /*2fb0*/  @P2 IMAD.MOV.U32 R91, RZ, RZ, R161 ;  /* 0x000000ffff5b2224 */ /* 0x000fc600078e00a1 */
[----:B------:R-:W-:-:S05]  /*2fc0*/  FFMA R90, R93, R155, R90 ;  /* 0x0000009b5d5a7223 */ /* 0x000fca000000005a */
[----:B------:R-:W-:-:S04]  /*2fd0*/  F2FP.F16.F32.PACK_AB R90, RZ, R90 ;  /* 0x0000005aff5a723e */ /* 0x000fc800000000ff */
[----:B------:R-:W-:Y:S01]  /*2fe0*/  PRMT R92, R90, 0x7610, R92 ;  /* 0x000076105a5c7816 */ /* 0x000fe2000000005c */
[----:B------:R-:W-:-:S05]  /*2ff0*/  @P2 IMAD.MOV.U32 R90, RZ, RZ, R160 ;  /* 0x000000ffff5a2224 */ /* 0x000fca00078e00a0 */
[----:B------:R1:W-:Y:S01]  /*3000*/  @P2 STG.E.U16 desc[UR36][R90.64+0x12], R92 ;  /* 0x0000125c5a002986 */ /* 0x0003e2000c101524 */
[----:B------:R-:W-:Y:S05]  /*3010*/  @!P1 BRA `(.L_x_43) ;  /* 0x0000000000049947 */ /* 0x000fea0003800000 */
[----:B------:R0:W5:Y:S02]  /*3020*/  LDG.E.LTC128B.U16 R154, desc[UR36][R88.64+0x10] ;  /* 0x00001024589a7981 */ /* 0x000164000c1e1520 */
.L_x_43:
[----:B------:R-:W-:Y:S05]  /*3030*/  BSYNC B1 ;  /* 0x0000000000017941 */ /* 0x000fea0003800000 */
.L_x_42:
[----:B-1---5:R-:W-:Y:S01]  /*3040*/  HADD2.F32 R91, -RZ, R154.H0_H0 ;  /* 0x2000009aff5b7230 */ /* 0x022fe20000004100 */
[----:B------:R-:W-:Y:S01]  /*3050*/  ISETP.GT.AND P2, PT, R0, 0x9, P0 ;  /* 0x000000090000780c */ /* 0x000fe20000744270 */
[----:B------:R-:W-:Y:S01]  /*3060*/  @P1 IMAD.MOV.U32 R90, RZ, RZ, R170 ;  /* 0x000000ffff5a1224 */ /* 0x000fe200078e00aa */
[----:B------:R-:W-:Y:S02]  /*3070*/  BSSY B1, `(.L_x_44) ;  /* 0x0000009000017945 */ /* 0x000fe40003800000 */
[----:B------:R-:W-:-:S04]  /*3080*/  FMUL R91, R91, R156 ;  /* 0x0000009c5b5b7220 */ /* 0x000fc80000400000 */
[----:B------:R-:W-:-:S05]  /*3090*/  FFMA R91, R94, R155, R91 ;  /* 0x0000009b5e5b7223 */ /* 0x000fca000000005b */
[----:B------:R-:W-:-:S04]  /*30a0*/  F2FP.F16.F32.PACK_AB R91, RZ, R91 ;  /* 0x0000005bff5b723e */ /* 0x000fc800000000ff */
[----:B------:R-:W-:Y:S01]  /*30b0*/  PRMT R92, R91, 0x7610, R92 ;  /* 0x000076105b5c7816 */ /* 0x000fe2000000005c */
[----:B------:R-:W-:-:S05]  /*30c0*/  @P1 IMAD.MOV.U32 R91, RZ, RZ, R171 ;  /* 0x000000ffff5b1224 */ /* 0x000fca00078e00ab */
[----:B------:R1:W-:Y:S01]  /*30d0*/  @P1 STG.E.U16 desc[UR36][R90.64+0x10], R92 ;  /* 0x0000105c5a001986 */ /* 0x0003e2000c101524 */
[----:B------:R-:W-:Y:S05]  /*30e0*/  @!P2 BRA `(.L_x_45) ;  /* 0x000000000004a947 */ /* 0x000fea0003800000 */
[----:B------:R0:W5:Y:S02]  /*30f0*/  LDG.E.LTC128B.U16 R154, desc[UR36][R88.64+0x12] ;  /* 0x00001224589a7981 */ /* 0x000164000c1e1520 */
.L_x_45:
[----:B------:R-:W-:Y:S05]  /*3100*/  BSYNC B1 ;  /* 0x0000000000017941 */ /* 0x000fea0003800000 */
.L_x_44:
        /* <DEDUP_REMOVED lines=12> */
.L_x_47:
[----:B------:R-:W-:Y:S05]  /*31d0*/  BSYNC B1 ;  /* 0x0000000000017941 */ /* 0x000fea0003800000 */
.L_x_46:
        /* <DEDUP_REMOVED lines=12> */
.L_x_49:
[----:B------:R-:W-:Y:S05]  /*32a0*/  BSYNC B1 ;  /* 0x0000000000017941 */ /* 0x000fea0003800000 */
.L_x_48:
[----:B-1---5:R-:W-:Y:S01]  /*32b0*/  HADD2.F32 R91, -RZ, R154.H0_H0 ;  /* 0x2000009aff5b7230 */ /* 0x022fe20000004100 */
[----:B------:R-:W-:Y:S01]  /*32c0*/  ISETP.GT.AND P1, PT, R0, 0x10, P0 ;  /* 0x000000100000780c */ /* 0x000fe20000724270 */
[----:B------:R-:W-:Y:S03]  /*32d0*/  BSSY B1, `(.L_x_50) ;  /* 0x000000a000017945 */ /* 0x000fe60003800000 */
[----:B------:R-:W-:Y:S01]  /*32e0*/  FMUL R90, R91, R156 ;  /* 0x0000009c5b5a7220 */ /* 0x000fe20000400000 */
[----:B------:R-:W-:-:S03]  /*32f0*/  @P2 IMAD.MOV.U32 R91, RZ, RZ, R161 ;  /* 0x000000ffff5b2224 */ /* 0x000fc600078e00a1 */
[----:B------:R-:W-:-:S05]  /*3300*/  FFMA R90, R97, R155, R90 ;  /* 0x0000009b615a7223 */ /* 0x000fca000000005a */
[----:B------:R-:W-:-:S04]  /*3310*/  F2FP.F16.F32.PACK_AB R90, RZ, R90 ;  /* 0x0000005aff5a723e */ /* 0x000fc800000000ff */
[----:B------:R-:W-:Y:S02]  /*3320*/  PRMT R92, R90, 0x7610, R92 ;  /* 0x000076105a5c7816 */ /* 0x000fe4000000005c */
[----:B------:R-:W-:-:S05]  /*3330*/  @P2 MOV R90, R160 ;  /* 0x000000a0005a2202 */ /* 0x000fca0000000f00 */
[----:B------:R1:W-:Y:S01]  /*3340*/  @P2 STG.E.U16 desc[UR36][R90.64+0x22], R92 ;  /* 0x0000225c5a002986 */ /* 0x0003e2000c101524 */
[----:B------:R-:W-:Y:S05]  /*3350*/  @!P1 BRA `(.L_x_51) ;  /* 0x0000000000049947 */ /* 0x000fea0003800000 */
[----:B------:R0:W5:Y:S02]  /*3360*/  LDG.E.LTC128B.U16 R154, desc[UR36][R88.64+0x20] ;  /* 0x00002024589a7981 */ /* 0x000164000c1e1520 */
.L_x_51:
[----:B------:R-:W-:Y:S05]  /*3370*/  BSYNC B1 ;  /* 0x0000000000017941 */ /* 0x000fea0003800000 */
.L_x_50:
        /* <DEDUP_REMOVED lines=12> */
.L_x_53:
[----:B------:R-:W-:Y:S05]  /*3440*/  BSYNC B1 ;  /* 0x0000000000017941 */ /* 0x000fea0003800000 */
.L_x_52:
        /* <DEDUP_REMOVED lines=12> */
.L_x_55:
[----:B------:R-:W-:Y:S05]  /*3510*/  BSYNC B1 ;  /* 0x0000000000017941 */ /* 0x000fea0003800000 */
.L_x_54:
        /* <DEDUP_REMOVED lines=12> */
.L_x_57:
[----:B------:R-:W-:Y:S05]  /*35e0*/  BSYNC B1 ;  /* 0x0000000000017941 */ /* 0x000fea0003800000 */
.L_x_56:
        /* <DEDUP_REMOVED lines=12> */
.L_x_59:
[----:B------:R-:W-:Y:S05]  /*36b0*/  BSYNC B1 ;  /* 0x0000000000017941 */ /* 0x000fea0003800000 */
.L_x_58:
        /* <DEDUP_REMOVED lines=12> */
.L_x_61:
[----:B------:R-:W-:Y:S05]  /*3780*/  BSYNC B1 ;  /* 0x0000000000017941 */ /* 0x000fea0003800000 */
.L_x_60:
        /* <DEDUP_REMOVED lines=12> */
.L_x_63:
[----:B------:R-:W-:Y:S05]  /*3850*/  BSYNC B1 ;  /* 0x0000000000017941 */ /* 0x000fea0003800000 */
.L_x_62:
        /* <DEDUP_REMOVED lines=12> */
.L_x_65:
[----:B------:R-:W-:Y:S05]  /*3920*/  BSYNC B1 ;  /* 0x0000000000017941 */ /* 0x000fea0003800000 */
.L_x_64:
        /* <DEDUP_REMOVED lines=12> */
.L_x_67:
[----:B------:R-:W-:Y:S05]  /*39f0*/  BSYNC B1 ;  /* 0x0000000000017941 */ /* 0x000fea0003800000 */
.L_x_66:
        /* <DEDUP_REMOVED lines=12> */
.L_x_69:
[----:B------:R-:W-:Y:S05]  /*3ac0*/  BSYNC B1 ;  /* 0x0000000000017941 */ /* 0x000fea0003800000 */
.L_x_68:
        /* <DEDUP_REMOVED lines=12> */
.L_x_71:
[----:B------:R-:W-:Y:S05]  /*3b90*/  BSYNC B1 ;  /* 0x0000000000017941 */ /* 0x000fea0003800000 */
.L_x_70:
        /* <DEDUP_REMOVED lines=12> */
.L_x_73:
[----:B------:R-:W-:Y:S05]  /*3c60*/  BSYNC B1 ;  /* 0x0000000000017941 */ /* 0x000fea0003800000 */
.L_x_72:
        /* <DEDUP_REMOVED lines=12> */
.L_x_75:
[----:B------:R-:W-:Y:S05]  /*3d30*/  BSYNC B1 ;  /* 0x0000000000017941 */ /* 0x000fea0003800000 */
.L_x_74:
        /* <DEDUP_REMOVED lines=12> */
.L_x_77:
[----:B------:R-:W-:Y:S05]  /*3e00*/  BSYNC B1 ;  /* 0x0000000000017941 */ /* 0x000fea0003800000 */
.L_x_76:
        /* <DEDUP_REMOVED lines=12> */
.L_x_79:
[----:B------:R-:W-:Y:S05]  /*3ed0*/  BSYNC B1 ;  /* 0x0000000000017941 */ /* 0x000fea0003800000 */
.L_x_78:
        /* <DEDUP_REMOVED lines=12> */
.L_x_81:
[----:B------:R-:W-:Y:S05]  /*3fa0*/  BSYNC B1 ;  /* 0x0000000000017941 */ /* 0x000fea0003800000 */
.L_x_80:
        /* <DEDUP_REMOVED lines=12> */
.L_x_83:
[----:B------:R-:W-:Y:S05]  /*4070*/  BSYNC B1 ;  /* 0x0000000000017941 */ /* 0x000fea0003800000 */
.L_x_82:
        /* <DEDUP_REMOVED lines=12> */
.L_x_85:
[----:B------:R-:W-:Y:S05]  /*4140*/  BSYNC B1 ;  /* 0x0000000000017941 */ /* 0x000fea0003800000 */
.L_x_84:
        /* <DEDUP_REMOVED lines=12> */
.L_x_87:
[----:B------:R-:W-:Y:S05]  /*4210*/  BSYNC B1 ;  /* 0x0000000000017941 */ /* 0x000fea0003800000 */
.L_x_86:
        /* <DEDUP_REMOVED lines=12> */
.L_x_89:
[----:B------:R-:W-:Y:S05]  /*42e0*/  BSYNC B1 ;  /* 0x0000000000017941 */ /* 0x000fea0003800000 */
.L_x_88:
        /* <DEDUP_REMOVED lines=12> */
.L_x_91:
[----:B------:R-:W-:Y:S05]  /*43b0*/  BSYNC B1 ;  /* 0x0000000000017941 */ /* 0x000fea0003800000 */
.L_x_90:
        /* <DEDUP_REMOVED lines=12> */
.L_x_93:
[----:B------:R-:W-:Y:S05]  /*4480*/  BSYNC B1 ;  /* 0x0000000000017941 */ /* 0x000fea0003800000 */
.L_x_92:
        /* <DEDUP_REMOVED lines=12> */
.L_x_95:
[----:B------:R-:W-:Y:S05]  /*4550*/  BSYNC B1 ;  /* 0x0000000000017941 */ /* 0x000fea0003800000 */
.L_x_94:
        /* <DEDUP_REMOVED lines=12> */
.L_x_97:
[----:B------:R-:W-:Y:S05]  /*4620*/  BSYNC B1 ;  /* 0x0000000000017941 */ /* 0x000fea0003800000 */
.L_x_96:
        /* <DEDUP_REMOVED lines=12> */
.L_x_99:
[----:B------:R-:W-:Y:S05]  /*46f0*/  BSYNC B1 ;  /* 0x0000000000017941 */ /* 0x000fea0003800000 */
.L_x_98:
        /* <DEDUP_REMOVED lines=12> */
.L_x_101:
[----:B------:R-:W-:Y:S05]  /*47c0*/  BSYNC B1 ;  /* 0x0000000000017941 */ /* 0x000fea0003800000 */
.L_x_100:
        /* <DEDUP_REMOVED lines=12> */
.L_x_103:
[----:B------:R-:W-:Y:S05]  /*4890*/  BSYNC B1 ;  /* 0x0000000000017941 */ /* 0x000fea0003800000 */
.L_x_102:
        /* <DEDUP_REMOVED lines=12> */
.L_x_105:
[----:B------:R-:W-:Y:S05]  /*4960*/  BSYNC B1 ;  /* 0x0000000000017941 */ /* 0x000fea0003800000 */
.L_x_104:
        /* <DEDUP_REMOVED lines=12> */
.L_x_107:
[----:B------:R-:W-:Y:S05]  /*4a30*/  BSYNC B1 ;  /* 0x0000000000017941 */ /* 0x000fea0003800000 */
.L_x_106:
        /* <DEDUP_REMOVED lines=12> */
.L_x_109:
[----:B------:R-:W-:Y:S05]  /*4b00*/  BSYNC B1 ;  /* 0x0000000000017941 */ /* 0x000fea0003800000 */
.L_x_108:
        /* <DEDUP_REMOVED lines=12> */
.L_x_111:
[----:B------:R-:W-:Y:S05]  /*4bd0*/  BSYNC B1 ;  /* 0x0000000000017941 */ /* 0x000fea0003800000 */
.L_x_110:
        /* <DEDUP_REMOVED lines=12> */
.L_x_113:
[----:B------:R-:W-:Y:S05]  /*4ca0*/  BSYNC B1 ;  /* 0x0000000000017941 */ /* 0x000fea0003800000 */
.L_x_112:
        /* <DEDUP_REMOVED lines=12> */
.L_x_115:
[----:B------:R-:W-:Y:S05]  /*4d70*/  BSYNC B1 ;  /* 0x0000000000017941 */ /* 0x000fea0003800000 */
.L_x_114:
        /* <DEDUP_REMOVED lines=12> */
.L_x_117:
[----:B------:R-:W-:Y:S05]  /*4e40*/  BSYNC B1 ;  /* 0x0000000000017941 */ /* 0x000fea0003800000 */
.L_x_116:
        /* <DEDUP_REMOVED lines=12> */
.L_x_119:
[----:B------:R-:W-:Y:S05]  /*4f10*/  BSYNC B1 ;  /* 0x0000000000017941 */ /* 0x000fea0003800000 */
.L_x_118:
        /* <DEDUP_REMOVED lines=12> */
.L_x_121:
[----:B------:R-:W-:Y:S05]  /*4fe0*/  BSYNC B1 ;  /* 0x0000000000017941 */ /* 0x000fea0003800000 */
.L_x_120:
        /* <DEDUP_REMOVED lines=12> */
.L_x_123:
[----:B------:R-:W-:Y:S05]  /*50b0*/  BSYNC B1 ;  /* 0x0000000000017941 */ /* 0x000fea0003800000 */
.L_x_122:
        /* <DEDUP_REMOVED lines=12> */
.L_x_125:
[----:B------:R-:W-:Y:S05]  /*5180*/  BSYNC B1 ;  /* 0x0000000000017941 */ /* 0x000fea0003800000 */
.L_x_124:
        /* <DEDUP_REMOVED lines=12> */
.L_x_127:
[----:B------:R-:W-:Y:S05]  /*5250*/  BSYNC B1 ;  /* 0x0000000000017941 */ /* 0x000fea0003800000 */
.L_x_126:
        /* <DEDUP_REMOVED lines=12> */
.L_x_129:
[----:B------:R-:W-:Y:S05]  /*5320*/  BSYNC B1 ;  /* 0x0000000000017941 */ /* 0x000fea0003800000 */
.L_x_128:
        /* <DEDUP_REMOVED lines=12> */
.L_x_131:
[----:B------:R-:W-:Y:S05]  /*53f0*/  BSYNC B1 ;  /* 0x0000000000017941 */ /* 0x000fea0003800000 */
.L_x_130:
        /* <DEDUP_REMOVED lines=12> */
.L_x_133:
[----:B------:R-:W-:Y:S05]  /*54c0*/  BSYNC B1 ;  /* 0x0000000000017941 */ /* 0x000fea0003800000 */
.L_x_132:
        /* <DEDUP_REMOVED lines=12> */
.L_x_135:
[----:B------:R-:W-:Y:S05]  /*5590*/  BSYNC B1 ;  /* 0x0000000000017941 */ /* 0x000fea0003800000 */
.L_x_134:
        /* <DEDUP_REMOVED lines=12> */
.L_x_137:
[----:B------:R-:W-:Y:S05]  /*5660*/  BSYNC B1 ;  /* 0x0000000000017941 */ /* 0x000fea0003800000 */
.L_x_136:
        /* <DEDUP_REMOVED lines=12> */
.L_x_139:
[----:B------:R-:W-:Y:S05]  /*5730*/  BSYNC B1 ;  /* 0x0000000000017941 */ /* 0x000fea0003800000 */
.L_x_138:
        /* <DEDUP_REMOVED lines=12> */
.L_x_141:
[----:B------:R-:W-:Y:S05]  /*5800*/  BSYNC B1 ;  /* 0x0000000000017941 */ /* 0x000fea0003800000 */
.L_x_140:
        /* <DEDUP_REMOVED lines=12> */
.L_x_143:
[----:B------:R-:W-:Y:S05]  /*58d0*/  BSYNC B1 ;  /* 0x0000000000017941 */ /* 0x000fea0003800000 */
.L_x_142:
        /* <DEDUP_REMOVED lines=12> */
.L_x_145:
[----:B------:R-:W-:Y:S05]  /*59a0*/  BSYNC B1 ;  /* 0x0000000000017941 */ /* 0x000fea0003800000 */
.L_x_144:
        /* <DEDUP_REMOVED lines=12> */
.L_x_147:
[----:B------:R-:W-:Y:S05]  /*5a70*/  BSYNC B1 ;  /* 0x0000000000017941 */ /* 0x000fea0003800000 */
.L_x_146:
        /* <DEDUP_REMOVED lines=12> */
.L_x_149:
[----:B------:R-:W-:Y:S05]  /*5b40*/  BSYNC B1 ;  /* 0x0000000000017941 */ /* 0x000fea0003800000 */
.L_x_148:
        /* <DEDUP_REMOVED lines=12> */
.L_x_151:
[----:B------:R-:W-:Y:S05]  /*5c10*/  BSYNC B1 ;  /* 0x0000000000017941 */ /* 0x000fea0003800000 */
.L_x_150:
        /* <DEDUP_REMOVED lines=12> */
.L_x_153:
[----:B------:R-:W-:Y:S05]  /*5ce0*/  BSYNC B1 ;  /* 0x0000000000017941 */ /* 0x000fea0003800000 */
.L_x_152:
        /* <DEDUP_REMOVED lines=12> */
.L_x_155:
[----:B------:R-:W-:Y:S05]  /*5db0*/  BSYNC B1 ;  /* 0x0000000000017941 */ /* 0x000fea0003800000 */
.L_x_154:
[----:B-1---5:R-:W-:Y:S01]  /*5dc0*/  HADD2.F32 R91, -RZ, R154.H0_H0 ;  /* 0x2000009aff5b7230 */ /* 0x022fe20000004100 */
[----:B------:R-:W-:Y:S01]  /*5dd0*/  ISETP.GT.AND P1, PT, R0, 0x79, P0 ;  /* 0x000000790000780c */ /* 0x000fe20000724270 */
[----:B------:R-:W-:Y:S01]  /*5de0*/  @P2 IMAD.MOV.U32 R8, RZ, RZ, R170 ;  /* 0x000000ffff082224 */ /* 0x000fe200078e00aa */
[----:B------:R-:W-:Y:S01]  /*5df0*/  IADD3 R157, P0, R157, 0x80, RZ ;  /* 0x000000809d9d7810 */ /* 0x000fe20007f1e0ff */
[----:B------:R-:W-:Y:S01]  /*5e00*/  BSSY B1, `(.L_x_156) ;  /* 0x000000a000017945 */ /* 0x000fe20003800000 */
[----:B------:R-:W-:-:S04]  /*5e10*/  FMUL R91, R91, R156 ;  /* 0x0000009c5b5b7220 */ /* 0x000fc80000400000 */
[----:B------:R-:W-:-:S05]  /*5e20*/  FFMA R91, R150, R155, R91 ;  /* 0x0000009b965b7223 */ /* 0x000fca000000005b */
[----:B------:R-:W-:-:S04]  /*5e30*/  F2FP.F16.F32.PACK_AB R91, RZ, R91 ;  /* 0x0000005bff5b723e */ /* 0x000fc800000000ff */
[----:B------:R-:W-:Y:S01]  /*5e40*/  PRMT R90, R91, 0x7610, R90 ;  /* 0x000076105b5a7816 */ /* 0x000fe2000000005a */
[----:B------:R-:W-:Y:S02]  /*5e50*/  IMAD.X R91, RZ, RZ, R9, P0 ;  /* 0x000000ffff5b7224 */ /* 0x000fe400000e0609 */
[----:B------:R-:W-:-:S05]  /*5e60*/  @P2 IMAD.MOV.U32 R9, RZ, RZ, R171 ;  /* 0x000000ffff092224 */ /* 0x000fca00078e00ab */
[----:B------:R1:W-:Y:S01]  /*5e70*/  @P2 STG.E.U16 desc[UR36][R8.64+0xf0], R90 ;  /* 0x0000f05a08002986 */ /* 0x0003e2000c101524 */
[----:B------:R-:W-:Y:S05]  /*5e80*/  @!P1 BRA `(.L_x_157) ;  /* 0x0000000000049947 */ /* 0x000fea0003800000 */
[----:B------:R0:W5:Y:S02]  /*5e90*/  LDG.E.LTC128B.U16 R154, desc[UR36][R88.64+0xf2] ;  /* 0x0000f224589a7981 */ /* 0x000164000c1e1520 */
.L_x_157:
[----:B------:R-:W-:Y:S05]  /*5ea0*/  BSYNC B1 ;  /* 0x0000000000017941 */ /* 0x000fea0003800000 */
.L_x_156:
[----:B-1---5:R-:W-:Y:S01]  /*5eb0*/  HADD2.F32 R9, -RZ, R154.H0_H0 ;  /* 0x2000009aff097230 */ /* 0x022fe20000004100 */
[----:B------:R-:W-:Y:S01]  /*5ec0*/  ISETP.GT.AND P0, PT, R3, 0x80, PT ;  /* 0x000000800300780c */ /* 0x000fe20003f04270 */
[----:B------:R-:W-:-:S03]  /*5ed0*/  IMAD R8, R91, R14, RZ ;  /* 0x0000000e5b087224 */ /* 0x000fc600078e02ff */
[----:B0-2---:R-:W-:Y:S01]  /*5ee0*/  FMUL R88, R9, R156 ;  /* 0x0000009c09587220 */ /* 0x005fe20000400000 */
[C---:B------:R-:W-:Y:S01]  /*5ef0*/  IMAD R97, R157.reuse, R15, R8 ;  /* 0x0000000f9d617224 */ /* 0x040fe200078e0208 */
[----:B------:R-:W-:Y:S01]  /*5f00*/  ISETP.GT.AND P3, PT, R0, RZ, P0 ;  /* 0x000000ff0000720c */ /* 0x000fe20000764270 */
[----:B------:R-:W-:-:S04]  /*5f10*/  IMAD.WIDE.U32 R8, R157, R14, R158 ;  /* 0x0000000e9d087225 */ /* 0x000fc800078e009e */
[----:B------:R-:W-:Y:S01]  /*5f20*/  FFMA R151, R151, R155, R88 ;  /* 0x0000009b97977223 */ /* 0x000fe20000000058 */
[----:B------:R-:W-:Y:S01]  /*5f30*/  IMAD.IADD R9, R9, 0x1, R97 ;  /* 0x0000000109097824 */ /* 0x000fe200078e0261 */
[----:B------:R-:W-:-:S03]  /*5f40*/  LEA R88, P2, R8, R10, 0x1 ;  /* 0x0000000a08587211 */ /* 0x000fc600078408ff */
[----:B------:R-:W-:Y:S02]  /*5f50*/  F2FP.F16.F32.PACK_AB R151, RZ, R151 ;  /* 0x00000097ff97723e */ /* 0x000fe400000000ff */
[----:B------:R-:W-:-:S03]  /*5f60*/  LEA.HI.X R89, R8, R11, R9, 0x1, P2 ;  /* 0x0000000b08597211 */ /* 0x000fc600010f0c09 */
[----:B------:R0:W-:Y:S04]  /*5f70*/  @P1 STG.E.U16 desc[UR36][R170.64+0xf2], R151 ;  /* 0x0000f297aa001986 */ /* 0x0001e8000c101524 */
[----:B------:R-:W2:Y:S01]  /*5f80*/  @P3 LDG.E.LTC128B.U16 R154, desc[UR36][R88.64] ;  /* 0x00000024589a3981 */ /* 0x000ea2000c1e1520 */
[----:B------:R-:W-:Y:S01]  /*5f90*/  IMAD.WIDE.U32 R8, R157, R14, R6 ;  /* 0x0000000e9d087225 */ /* 0x000fe200078e0006 */
[----:B------:R-:W-:Y:S01]  /*5fa0*/  SHF.L.U64.HI R95, R4, 0x8, R5 ;  /* 0x00000008045f7819 */ /* 0x000fe20000010205 */
[----:B------:R-:W-:Y:S01]  /*5fb0*/  BSSY B1, `(.L_x_158) ;  /* 0x0000011000017945 */ /* 0x000fe20003800000 */
[----:B------:R-:W-:Y:S01]  /*5fc0*/  ISETP.GT.AND P2, PT, R0, 0x1, P0 ;  /* 0x000000010000780c */ /* 0x000fe20000744270 */
[----:B------:R-:W-:Y:S02]  /*5fd0*/  IMAD.IADD R9, R97, 0x1, R9 ;  /* 0x0000000161097824 */ /* 0x000fe400078e0209 */
[----:B------:R-:W-:-:S02]  /*5fe0*/  IMAD.SHL.U32 R93, R4, 0x100, RZ ;  /* 0x00000100045d7824 */ /* 0x000fc400078e00ff */
[----:B------:R-:W-:-:S03]  /*5ff0*/  IMAD.WIDE.U32 R90, R23, R12, R8 ;  /* 0x0000000c175a7225 */ /* 0x000fc600078e0008 */
[----:B------:R-:W-:Y:S02]  /*6000*/  IADD3 R8, P1, R93, R160, RZ ;  /* 0x000000a05d087210 */ /* 0x000fe40007f3e0ff */
[----:B------:R-:W-:Y:S02]  /*6010*/  IADD3 R5, R13, R91, RZ ;  /* 0x0000005b0d057210 */ /* 0x000fe40007ffe0ff */
[----:B------:R-:W-:Y:S01]  /*6020*/  LEA R4, P4, R90, R10, 0x1 ;  /* 0x0000000a5a047211 */ /* 0x000fe200078808ff */
[----:B------:R-:W-:-:S03]  /*6030*/  IMAD.X R9, R95, 0x1, R161, P1 ;  /* 0x000000015f097824 */ /* 0x000fc600008e06a1 */
[----:B------:R-:W-:Y:S01]  /*6040*/  LEA.HI.X R5, R90, R11, R5, 0x1, P4 ;  /* 0x0000000b5a057211 */ /* 0x000fe200020f0c05 */
[----:B--2---:R-:W-:-:S05]  /*6050*/  HADD2.F32 R15, -RZ, R154.H0_H0 ;  /* 0x2000009aff0f7230 */ /* 0x004fca0000004100 */
[----:B------:R-:W-:-:S04]  /*6060*/  FMUL R15, R15, R156 ;  /* 0x0000009c0f0f7220 */ /* 0x000fc80000400000 */
[----:B------:R-:W-:-:S05]  /*6070*/  FFMA R15, R24, R155, R15 ;  /* 0x0000009b180f7223 */ /* 0x000fca000000000f */
[----:B------:R-:W-:-:S05]  /*6080*/  F2FP.F16.F32.PACK_AB R15, RZ, R15 ;  /* 0x0000000fff0f723e */ /* 0x000fca00000000ff */
[----:B------:R0:W-:Y:S01]  /*6090*/  @P3 STG.E.U16 desc[UR36][R8.64], R15 ;  /* 0x0000000f08003986 */ /* 0x0001e2000c101524 */
[----:B------:R-:W-:Y:S05]  /*60a0*/  @!P2 BRA `(.L_x_159) ;  /* 0x000000000004a947 */ /* 0x000fea0003800000 */
[----:B------:R1:W5:Y:S02]  /*60b0*/  LDG.E.LTC128B.U16 R154, desc[UR36][R4.64+0x2] ;  /* 0x00000224049a7981 */ /* 0x000364000c1e1520 */
.L_x_159:
[----:B------:R-:W-:Y:S05]  /*60c0*/  BSYNC B1 ;  /* 0x0000000000017941 */ /* 0x000fea0003800000 */
.L_x_158:
[----:B0----5:R-:W-:Y:S01]  /*60d0*/  HADD2.F32 R15, -RZ, R154.H0_H0 ;  /* 0x2000009aff0f7230 */ /* 0x021fe20000004100 */
[----:B------:R-:W-:Y:S01]  /*60e0*/  ISETP.GT.AND P1, PT, R3, 0x88, PT ;  /* 0x000000880300780c */ /* 0x000fe20003f24270 */
[----:B------:R-:W-:Y:S03]  /*60f0*/  BSSY B1, `(.L_x_160) ;  /* 0x000000f000017945 */ /* 0x000fe60003800000 */
[----:B------:R-:W-:Y:S01]  /*6100*/  FMUL R24, R15, R156 ;  /* 0x0000009c0f187220 */ /* 0x000fe20000400000 */
[----:B------:R-:W-:Y:S01]  /*6110*/  IMAD.WIDE.U32 R14, R157, R14, R164 ;  /* 0x0000000e9d0e7225 */ /* 0x000fe200078e00a4 */
[----:B------:R-:W-:-:S03]  /*6120*/  ISETP.GT.AND P3, PT, R0, RZ, P1 ;  /* 0x000000ff0000720c */ /* 0x000fc60000f64270 */
[----:B------:R-:W-:Y:S01]  /*6130*/  FFMA R24, R25, R155, R24 ;  /* 0x0000009b19187223 */ /* 0x000fe20000000018 */
[----:B------:R-:W-:Y:S01]  /*6140*/  IMAD.IADD R97, R97, 0x1, R15 ;  /* 0x0000000161617824 */ /* 0x000fe200078e020f */
[-C--:B------:R-:W-:Y:S02]  /*6150*/  IADD3 R21, P5, R20, R14.reuse, RZ ;  /* 0x0000000e14157210 */ /* 0x080fe40007fbe0ff */
[----:B------:R-:W-:Y:S02]  /*6160*/  IADD3 R20, P4, R6, R14, RZ ;  /* 0x0000000e06147210 */ /* 0x000fe40007f9e0ff */
[----:B------:R-:W-:Y:S01]  /*6170*/  F2FP.F16.F32.PACK_AB R24, RZ, R24 ;  /* 0x00000018ff18723e */ /* 0x000fe200000000ff */
[----:B------:R-:W-:Y:S01]  /*6180*/  IMAD.X R158, R97, 0x1, R159, P5 ;  /* 0x00000001619e7824 */ /* 0x000fe200028e069f */
[----:B------:R-:W-:-:S03]  /*6190*/  LEA R14, P5, R21, R10, 0x1 ;  /* 0x0000000a150e7211 */ /* 0x000fc600078a08ff */
[----:B------:R0:W-:Y:S01]  /*61a0*/  @P2 STG.E.U16 desc[UR36][R8.64+0x2], R24 ;  /* 0x0000021808002986 */ /* 0x0001e2000c101524 */
[----:B------:R-:W-:Y:S01]  /*61b0*/  LEA.HI.X R15, R21, R11, R158, 0x1, P5 ;  /* 0x0000000b150f7211 */ /* 0x000fe200028f0c9e */
[----:B------:R-:W-:Y:S08]  /*61c0*/  @!P3 BRA `(.L_x_161) ;  /* 0x000000000004b947 */ /* 0x000ff00003800000 */
[----:B------:R2:W5:Y:S02]  /*61d0*/  LDG.E.LTC128B.U16 R154, desc[UR36][R14.64] ;  /* 0x000000240e9a7981 */ /* 0x000564000c1e1520 */
.L_x_161:
[----:B------:R-:W-:Y:S05]  /*61e0*/  BSYNC B1 ;  /* 0x0000000000017941 */ /* 0x000fea0003800000 */
.L_x_160:
[----:B-----5:R-:W-:Y:S01]  /*61f0*/  HADD2.F32 R3, -RZ, R154.H0_H0 ;  /* 0x2000009aff037230 */ /* 0x020fe20000004100 */
[----:B------:R-:W-:Y:S01]  /*6200*/  ISETP.GT.AND P2, PT, R0, 0x1, P1 ;  /* 0x000000010000780c */ /* 0x000fe20000f44270 */
[----:B------:R-:W-:Y:S01]  /*6210*/  IMAD.X R21, R7, 0x1, R97, P4 ;  /* 0x0000000107157824 */ /* 0x000fe200020e0661 */
[----:B------:R-:W-:Y:S01]  /*6220*/  IADD3 R6, P4, R8, R167, RZ ;  /* 0x000000a708067210 */ /* 0x000fe20007f9e0ff */
[----:B------:R-:W-:Y:S01]  /*6230*/  BSSY B1, `(.L_x_162) ;  /* 0x000000c000017945 */ /* 0x000fe20003800000 */
[----:B------:R-:W-:Y:S01]  /*6240*/  FMUL R3, R3, R156 ;  /* 0x0000009c03037220 */ /* 0x000fe20000400000 */
[----:B--2---:R-:W-:-:S04]  /*6250*/  IMAD.WIDE.U32 R14, R23, R12, R20 ;  /* 0x0000000c170e7225 */ /* 0x004fc800078e0014 */
[----:B------:R-:W-:Y:S01]  /*6260*/  FFMA R3, R26, R155, R3 ;  /* 0x0000009b1a037223 */ /* 0x000fe20000000003 */
[----:B------:R-:W-:Y:S01]  /*6270*/  IMAD.X R7, R9, 0x1, R169, P4 ;  /* 0x0000000109077824 */ /* 0x000fe200020e06a9 */
[----:B------:R-:W-:Y:S01]  /*6280*/  LEA R10, P5, R14, R10, 0x1 ;  /* 0x0000000a0e0a7211 */ /* 0x000fe200078a08ff */
[----:B------:R-:W-:Y:S02]  /*6290*/  IMAD.IADD R13, R13, 0x1, R15 ;  /* 0x000000010d0d7824 */ /* 0x000fe400078e020f */
[----:B------:R-:W-:-:S03]  /*62a0*/  F2FP.F16.F32.PACK_AB R3, RZ, R3 ;  /* 0x00000003ff03723e */ /* 0x000fc600000000ff */
[----:B------:R-:W-:Y:S02]  /*62b0*/  LEA.HI.X R11, R14, R11, R13, 0x1, P5 ;  /* 0x0000000b0e0b7211 */ /* 0x000fe400028f0c0d */
[----:B------:R2:W-:Y:S01]  /*62c0*/  @P3 STG.E.U16 desc[UR36][R6.64], R3 ;  /* 0x0000000306003986 */ /* 0x0005e2000c101524 */
[----:B------:R-:W-:Y:S05]  /*62d0*/  @!P2 BRA `(.L_x_163) ;  /* 0x000000000004a947 */ /* 0x000fea0003800000 */
[----:B------:R0:W5:Y:S02]  /*62e0*/  LDG.E.LTC128B.U16 R154, desc[UR36][R10.64+0x2] ;  /* 0x000002240a9a7981 */ /* 0x000164000c1e1520 */
.L_x_163:
[----:B------:R-:W-:Y:S05]  /*62f0*/  BSYNC B1 ;  /* 0x0000000000017941 */ /* 0x000fea0003800000 */
.L_x_162:
[----:B--2--5:R-:W-:Y:S01]  /*6300*/  HADD2.F32 R3, -RZ, R154.H0_H0 ;  /* 0x2000009aff037230 */ /* 0x024fe20000004100 */
[----:B------:R-:W-:Y:S01]  /*6310*/  ISETP.GT.AND P3, PT, R0, 0x8, P0 ;  /* 0x000000080000780c */ /* 0x000fe20000764270 */
[----:B------:R-:W-:Y:S03]  /*6320*/  BSSY B1, `(.L_x_164) ;  /* 0x0000007000017945 */ /* 0x000fe60003800000 */
[----:B------:R-:W-:-:S04]  /*6330*/  FMUL R12, R3, R156 ;  /* 0x0000009c030c7220 */ /* 0x000fc80000400000 */
[----:B------:R-:W-:-:S05]  /*6340*/  FFMA R12, R27, R155, R12 ;  /* 0x0000009b1b0c7223 */ /* 0x000fca000000000c */
[----:B------:R-:W-:-:S05]  /*6350*/  F2FP.F16.F32.PACK_AB R12, RZ, R12 ;  /* 0x0000000cff0c723e */ /* 0x000fca00000000ff */
[----:B------:R2:W-:Y:S01]  /*6360*/  @P2 STG.E.U16 desc[UR36][R6.64+0x2], R12 ;  /* 0x0000020c06002986 */ /* 0x0005e2000c101524 */
[----:B------:R-:W-:Y:S05]  /*6370*/  @!P3 BRA `(.L_x_165) ;  /* 0x000000000004b947 */ /* 0x000fea0003800000 */
[----:B------:R0:W5:Y:S02]  /*6380*/  LDG.E.LTC128B.U16 R154, desc[UR36][R4.64+0x10] ;  /* 0x00001024049a7981 */ /* 0x000164000c1e1520 */
.L_x_165:
[----:B------:R-:W-:Y:S05]  /*6390*/  BSYNC B1 ;  /* 0x0000000000017941 */ /* 0x000fea0003800000 */
.L_x_164:
[----:B-----5:R-:W-:Y:S01]  /*63a0*/  HADD2.F32 R3, -RZ, R154.H0_H0 ;  /* 0x2000009aff037230 */ /* 0x020fe20000004100 */
[----:B--2---:R-:W-:Y:S01]  /*63b0*/  MOV R7, R9 ;  /* 0x0000000900077202 */ /* 0x004fe20000000f00 */
[----:B------:R-:W-:Y:S01]  /*63c0*/  IMAD.MOV.U32 R6, RZ, RZ, R8 ;  /* 0x000000ffff067224 */ /* 0x000fe200078e0008 */
[----:B------:R-:W-:Y:S01]  /*63d0*/  ISETP.GT.AND P2, PT, R0, 0x9, P0 ;  /* 0x000000090000780c */ /* 0x000fe20000744270 */
[----:B------:R-:W-:Y:S01]  /*63e0*/  BSSY B1, `(.L_x_166) ;  /* 0x0000007000017945 */ /* 0x000fe20003800000 */
[----:B------:R-:W-:-:S04]  /*63f0*/  FMUL R3, R3, R156 ;  /* 0x0000009c03037220 */ /* 0x000fc80000400000 */
[----:B------:R-:W-:-:S05]  /*6400*/  FFMA R3, R28, R155, R3 ;  /* 0x0000009b1c037223 */ /* 0x000fca0000000003 */
[----:B------:R-:W-:-:S05]  /*6410*/  F2FP.F16.F32.PACK_AB R3, RZ, R3 ;  /* 0x00000003ff03723e */ /* 0x000fca00000000ff */
[----:B------:R2:W-:Y:S01]  /*6420*/  @P3 STG.E.U16 desc[UR36][R6.64+0x10], R3 ;  /* 0x0000100306003986 */ /* 0x0005e2000c101524 */
[----:B------:R-:W-:Y:S05]  /*6430*/  @!P2 BRA `(.L_x_167) ;  /* 0x000000000004a947 */ /* 0x000fea0003800000 */
[----:B------:R0:W5:Y:S02]  /*6440*/  LDG.E.LTC128B.U16 R154, desc[UR36][R4.64+0x12] ;  /* 0x00001224049a7981 */ /* 0x000164000c1e1520 */
.L_x_167:
[----:B------:R-:W-:Y:S05]  /*6450*/  BSYNC B1 ;  /* 0x0000000000017941 */ /* 0x000fea0003800000 */
.L_x_166:
        /* <DEDUP_REMOVED lines=9> */
.L_x_169:
[----:B------:R-:W-:Y:S05]  /*64f0*/  BSYNC B1 ;  /* 0x0000000000017941 */ /* 0x000fea0003800000 */
.L_x_168:
[----:B-----5:R-:W-:Y:S01]  /*6500*/  HADD2.F32 R3, -RZ, R154.H0_H0 ;  /* 0x2000009aff037230 */ /* 0x020fe20000004100 */
[----:B0-----:R-:W-:Y:S01]  /*6510*/  IADD3 R8, P3, R167, R8, RZ ;  /* 0x00000008a7087210 */ /* 0x001fe20007f7e0ff */
[----:B------:R-:W-:Y:S01]  /*6520*/  BSSY B1, `(.L_x_170) ;  /* 0x0000009000017945 */ /* 0x000fe20003800000 */
[----:B------:R-:W-:Y:S02]  /*6530*/  ISETP.GT.AND P2, PT, R0, 0x9, P1 ;  /* 0x000000090000780c */ /* 0x000fe40000f44270 */
[----:B------:R-:W-:Y:S01]  /*6540*/  FMUL R3, R3, R156 ;  /* 0x0000009c03037220 */ /* 0x000fe20000400000 */
[----:B------:R-:W-:-:S03]  /*6550*/  IMAD.X R9, R169, 0x1, R9, P3 ;  /* 0x00000001a9097824 */ /* 0x000fc600018e0609 */
[----:B------:R-:W-:-:S05]  /*6560*/  FFMA R3, R30, R155, R3 ;  /* 0x0000009b1e037223 */ /* 0x000fca0000000003 */
[----:B------:R-:W-:-:S05]  /*6570*/  F2FP.F16.F32.PACK_AB R3, RZ, R3 ;  /* 0x00000003ff03723e */ /* 0x000fca00000000ff */
[----:B------:R0:W-:Y:S01]  /*6580*/  @P4 STG.E.U16 desc[UR36][R8.64+0x10], R3 ;  /* 0x0000100308004986 */ /* 0x0001e2000c101524 */
[----:B------:R-:W-:Y:S05]  /*6590*/  @!P2 BRA `(.L_x_171) ;  /* 0x000000000004a947 */ /* 0x000fea0003800000 */
[----:B------:R0:W5:Y:S02]  /*65a0*/  LDG.E.LTC128B.U16 R154, desc[UR36][R10.64+0x12] ;  /* 0x000012240a9a7981 */ /* 0x000164000c1e1520 */
.L_x_171:
[----:B------:R-:W-:Y:S05]  /*65b0*/  BSYNC B1 ;  /* 0x0000000000017941 */ /* 0x000fea0003800000 */
.L_x_170:
[----:B0----5:R-:W-:Y:S01]  /*65c0*/  HADD2.F32 R3, -RZ, R154.H0_H0 ;  /* 0x2000009aff037230 */ /* 0x021fe20000004100 */
[----:B------:R-:W-:Y:S01]  /*65d0*/  ISETP.GT.AND P3, PT, R0, 0x10, P0 ;  /* 0x000000100000780c */ /* 0x000fe20000764270 */
[----:B------:R-:W-:Y:S03]  /*65e0*/  BSSY B1, `(.L_x_172) ;  /* 0x0000009000017945 */ /* 0x000fe60003800000 */
[----:B------:R-:W-:-:S04]  /*65f0*/  FMUL R8, R3, R156 ;  /* 0x0000009c03087220 */ /* 0x000fc80000400000 */
[----:B------:R-:W-:Y:S01]  /*6600*/  FFMA R31, R31, R155, R8 ;  /* 0x0000009b1f1f7223 */ /* 0x000fe20000000008 */
[----:B------:R-:W-:-:S04]  /*6610*/  IADD3 R8, P4, P5, R167, R160, R93 ;  /* 0x000000a0a7087210 */ /* 0x000fc80007d9e05d */
[----:B------:R-:W-:Y:S02]  /*6620*/  F2FP.F16.F32.PACK_AB R31, RZ, R31 ;  /* 0x0000001fff1f723e */ /* 0x000fe400000000ff */
[----:B------:R-:W-:-:S05]  /*6630*/  IADD3.X R9, R169, R161, R95, P4, P5 ;  /* 0x000000a1a9097210 */ /* 0x000fca00027ea45f */
[----:B------:R0:W-:Y:S01]  /*6640*/  @P2 STG.E.U16 desc[UR36][R8.64+0x12], R31 ;  /* 0x0000121f08002986 */ /* 0x0001e2000c101524 */
[----:B------:R-:W-:Y:S05]  /*6650*/  @!P3 BRA `(.L_x_173) ;  /* 0x000000000004b947 */ /* 0x000fea0003800000 */
[----:B------:R0:W5:Y:S02]  /*6660*/  LDG.E.LTC128B.U16 R154, desc[UR36][R4.64+0x20] ;  /* 0x00002024049a7981 */ /* 0x000164000c1e1520 */
.L_x_173:
[----:B------:R-:W-:Y:S05]  /*6670*/  BSYNC B1 ;  /* 0x0000000000017941 */ /* 0x000fea0003800000 */
.L_x_172:
[----:B-----5:R-:W-:Y:S01]  /*6680*/  HADD2.F32 R3, -RZ, R154.H0_H0 ;  /* 0x2000009aff037230 */ /* 0x020fe20000004100 */
        /* <DEDUP_REMOVED lines=8> */
.L_x_175:
[----:B------:R-:W-:Y:S05]  /*6710*/  BSYNC B1 ;  /* 0x0000000000017941 */ /* 0x000fea0003800000 */
.L_x_174:
[----:B0----5:R-:W-:Y:S01]  /*6720*/  HADD2.F32 R3, -RZ, R154.H0_H0 ;  /* 0x2000009aff037230 */ /* 0x021fe20000004100 */
[----:B------:R-:W-:Y:S01]  /*6730*/  ISETP.GT.AND P3, PT, R0, 0x10, P1 ;  /* 0x000000100000780c */ /* 0x000fe20000f64270 */
[----:B------:R-:W-:Y:S03]  /*6740*/  BSSY B1, `(.L_x_176) ;  /* 0x0000007000017945 */ /* 0x000fe60003800000 */
[----:B--2---:R-:W-:-:S04]  /*6750*/  FMUL R12, R3, R156 ;  /* 0x0000009c030c7220 */ /* 0x004fc80000400000 */
[----:B------:R-:W-:-:S05]  /*6760*/  FFMA R12, R33, R155, R12 ;  /* 0x0000009b210c7223 */ /* 0x000fca000000000c */
[----:B------:R-:W-:-:S05]  /*6770*/  F2FP.F16.F32.PACK_AB R12, RZ, R12 ;  /* 0x0000000cff0c723e */ /* 0x000fca00000000ff */
[----:B------:R0:W-:Y:S01]  /*6780*/  @P2 STG.E.U16 desc[UR36][R6.64+0x22], R12 ;  /* 0x0000220c06002986 */ /* 0x0001e2000c101524 */
[----:B------:R-:W-:Y:S05]  /*6790*/  @!P3 BRA `(.L_x_177) ;  /* 0x000000000004b947 */ /* 0x000fea0003800000 */
[----:B------:R2:W5:Y:S02]  /*67a0*/  LDG.E.LTC128B.U16 R154, desc[UR36][R10.64+0x20] ;  /* 0x000020240a9a7981 */ /* 0x000564000c1e1520 */
.L_x_177:
[----:B------:R-:W-:Y:S05]  /*67b0*/  BSYNC B1 ;  /* 0x0000000000017941 */ /* 0x000fea0003800000 */
.L_x_176:
        /* <DEDUP_REMOVED lines=9> */
.L_x_179:
[----:B------:R-:W-:Y:S05]  /*6850*/  BSYNC B1 ;  /* 0x0000000000017941 */ /* 0x000fea0003800000 */
.L_x_178:
[----:B0----5:R-:W-:Y:S01]  /*6860*/  HADD2.F32 R3, -RZ, R154.H0_H0 ;  /* 0x2000009aff037230 */ /* 0x021fe20000004100 */
        /* <DEDUP_REMOVED lines=8> */
.L_x_181:
[----:B------:R-:W-:Y:S05]  /*68f0*/  BSYNC B1 ;  /* 0x0000000000017941 */ /* 0x000fea0003800000 */
.L_x_180:
        /* <DEDUP_REMOVED lines=9> */
.L_x_183:
[----:B------:R-:W-:Y:S05]  /*6990*/  BSYNC B1 ;  /* 0x0000000000017941 */ /* 0x000fea0003800000 */
.L_x_182:
        /* <DEDUP_REMOVED lines=9> */
.L_x_185:
[----:B------:R-:W-:Y:S05]  /*6a30*/  BSYNC B1 ;  /* 0x0000000000017941 */ /* 0x000fea0003800000 */
.L_x_184:
        /* <DEDUP_REMOVED lines=9> */
.L_x_187:
[----:B------:R-:W-:Y:S05]  /*6ad0*/  BSYNC B1 ;  /* 0x0000000000017941 */ /* 0x000fea0003800000 */
.L_x_186:
        /* <DEDUP_REMOVED lines=9> */
.L_x_189:
[----:B------:R-:W-:Y:S05]  /*6b70*/  BSYNC B1 ;  /* 0x0000000000017941 */ /* 0x000fea0003800000 */
.L_x_188:
        /* <DEDUP_REMOVED lines=9> */
.L_x_191:
[----:B------:R-:W-:Y:S05]  /*6c10*/  BSYNC B1 ;  /* 0x0000000000017941 */ /* 0x000fea0003800000 */
.L_x_190:
        /* <DEDUP_REMOVED lines=9> */
.L_x_193:
[----:B------:R-:W-:Y:S05]  /*6cb0*/  BSYNC B1 ;  /* 0x0000000000017941 */ /* 0x000fea0003800000 */
.L_x_192:
        /* <DEDUP_REMOVED lines=9> */
.L_x_195:
[----:B------:R-:W-:Y:S05]  /*6d50*/  BSYNC B1 ;  /* 0x0000000000017941 */ /* 0x000fea0003800000 */
.L_x_194:
        /* <DEDUP_REMOVED lines=9> */
.L_x_197:
[----:B------:R-:W-:Y:S05]  /*6df0*/  BSYNC B1 ;  /* 0x0000000000017941 */ /* 0x000fea0003800000 */
.L_x_196:
        /* <DEDUP_REMOVED lines=9> */
.L_x_199:
[----:B------:R-:W-:Y:S05]  /*6e90*/  BSYNC B1 ;  /* 0x0000000000017941 */ /* 0x000fea0003800000 */
.L_x_198:
        /* <DEDUP_REMOVED lines=9> */
.L_x_201:
[----:B------:R-:W-:Y:S05]  /*6f30*/  BSYNC B1 ;  /* 0x0000000000017941 */ /* 0x000fea0003800000 */
.L_x_200:
        /* <DEDUP_REMOVED lines=9> */
.L_x_203:
[----:B------:R-:W-:Y:S05]  /*6fd0*/  BSYNC B1 ;  /* 0x0000000000017941 */ /* 0x000fea0003800000 */
.L_x_202:
        /* <DEDUP_REMOVED lines=9> */
.L_x_205:
[----:B------:R-:W-:Y:S05]  /*7070*/  BSYNC B1 ;  /* 0x0000000000017941 */ /* 0x000fea0003800000 */
.L_x_204:
        /* <DEDUP_REMOVED lines=9> */
.L_x_207:
[----:B------:R-:W-:Y:S05]  /*7110*/  BSYNC B1 ;  /* 0x0000000000017941 */ /* 0x000fea0003800000 */
.L_x_206:
        /* <DEDUP_REMOVED lines=9> */
.L_x_209:
[----:B------:R-:W-:Y:S05]  /*71b0*/  BSYNC B1 ;  /* 0x0000000000017941 */ /* 0x000fea0003800000 */
.L_x_208:
        /* <DEDUP_REMOVED lines=9> */
.L_x_211:
[----:B------:R-:W-:Y:S05]  /*7250*/  BSYNC B1 ;  /* 0x0000000000017941 */ /* 0x000fea0003800000 */
.L_x_210:
        /* <DEDUP_REMOVED lines=9> */
.L_x_213:
[----:B------:R-:W-:Y:S05]  /*72f0*/  BSYNC B1 ;  /* 0x0000000000017941 */ /* 0x000fea0003800000 */
.L_x_212:
        /* <DEDUP_REMOVED lines=9> */
.L_x_215:
[----:B------:R-:W-:Y:S05]  /*7390*/  BSYNC B1 ;  /* 0x0000000000017941 */ /* 0x000fea0003800000 */
.L_x_214:
        /* <DEDUP_REMOVED lines=9> */
.L_x_217:
[----:B------:R-:W-:Y:S05]  /*7430*/  BSYNC B1 ;  /* 0x0000000000017941 */ /* 0x000fea0003800000 */
.L_x_216:
        /* <DEDUP_REMOVED lines=9> */
.L_x_219:
[----:B------:R-:W-:Y:S05]  /*74d0*/  BSYNC B1 ;  /* 0x0000000000017941 */ /* 0x000fea0003800000 */
.L_x_218:
        /* <DEDUP_REMOVED lines=9> */
.L_x_221:
[----:B------:R-:W-:Y:S05]  /*7570*/  BSYNC B1 ;  /* 0x0000000000017941 */ /* 0x000fea0003800000 */
.L_x_220:
        /* <DEDUP_REMOVED lines=9> */
.L_x_223:
[----:B------:R-:W-:Y:S05]  /*7610*/  BSYNC B1 ;  /* 0x0000000000017941 */ /* 0x000fea0003800000 */
.L_x_222:
        /* <DEDUP_REMOVED lines=9> */
.L_x_225:
[----:B------:R-:W-:Y:S05]  /*76b0*/  BSYNC B1 ;  /* 0x0000000000017941 */ /* 0x000fea0003800000 */
.L_x_224:
        /* <DEDUP_REMOVED lines=9> */
.L_x_227:
[----:B------:R-:W-:Y:S05]  /*7750*/  BSYNC B1 ;  /* 0x0000000000017941 */ /* 0x000fea0003800000 */
.L_x_226:
        /* <DEDUP_REMOVED lines=9> */
.L_x_229:
[----:B------:R-:W-:Y:S05]  /*77f0*/  BSYNC B1 ;  /* 0x0000000000017941 */ /* 0x000fea0003800000 */
.L_x_228:
        /* <DEDUP_REMOVED lines=9> */
.L_x_231:
[----:B------:R-:W-:Y:S05]  /*7890*/  BSYNC B1 ;  /* 0x0000000000017941 */ /* 0x000fea0003800000 */
.L_x_230:
        /* <DEDUP_REMOVED lines=9> */
.L_x_233:
[----:B------:R-:W-:Y:S05]  /*7930*/  BSYNC B1 ;  /* 0x0000000000017941 */ /* 0x000fea0003800000 */
.L_x_232:
        /* <DEDUP_REMOVED lines=9> */
.L_x_235:
[----:B------:R-:W-:Y:S05]  /*79d0*/  BSYNC B1 ;  /* 0x0000000000017941 */ /* 0x000fea0003800000 */
.L_x_234:
        /* <DEDUP_REMOVED lines=9> */
.L_x_237:
[----:B------:R-:W-:Y:S05]  /*7a70*/  BSYNC B1 ;  /* 0x0000000000017941 */ /* 0x000fea0003800000 */
.L_x_236:
        /* <DEDUP_REMOVED lines=9> */
.L_x_239:
[----:B------:R-:W-:Y:S05]  /*7b10*/  BSYNC B1 ;  /* 0x0000000000017941 */ /* 0x000fea0003800000 */
.L_x_238:
        /* <DEDUP_REMOVED lines=9> */
.L_x_241:
[----:B------:R-:W-:Y:S05]  /*7bb0*/  BSYNC B1 ;  /* 0x0000000000017941 */ /* 0x000fea0003800000 */
.L_x_240:
        /* <DEDUP_REMOVED lines=9> */
.L_x_243:
[----:B------:R-:W-:Y:S05]  /*7c50*/  BSYNC B1 ;  /* 0x0000000000017941 */ /* 0x000fea0003800000 */
.L_x_242:
        /* <DEDUP_REMOVED lines=9> */
.L_x_245:
[----:B------:R-:W-:Y:S05]  /*7cf0*/  BSYNC B1 ;  /* 0x0000000000017941 */ /* 0x000fea0003800000 */
.L_x_244:
        /* <DEDUP_REMOVED lines=9> */
.L_x_247:
[----:B------:R-:W-:Y:S05]  /*7d90*/  BSYNC B1 ;  /* 0x0000000000017941 */ /* 0x000fea0003800000 */
.L_x_246:
        /* <DEDUP_REMOVED lines=9> */
.L_x_249:
[----:B------:R-:W-:Y:S05]  /*7e30*/  BSYNC B1 ;  /* 0x0000000000017941 */ /* 0x000fea0003800000 */
.L_x_248:
        /* <DEDUP_REMOVED lines=9> */
.L_x_251:
[----:B------:R-:W-:Y:S05]  /*7ed0*/  BSYNC B1 ;  /* 0x0000000000017941 */ /* 0x000fea0003800000 */
.L_x_250:
        /* <DEDUP_REMOVED lines=9> */
.L_x_253:
[----:B------:R-:W-:Y:S05]  /*7f70*/  BSYNC B1 ;  /* 0x0000000000017941 */ /* 0x000fea0003800000 */
.L_x_252:
        /* <DEDUP_REMOVED lines=9> */
.L_x_255:
[----:B------:R-:W-:Y:S05]  /*8010*/  BSYNC B1 ;  /* 0x0000000000017941 */ /* 0x000fea0003800000 */
.L_x_254:
        /* <DEDUP_REMOVED lines=9> */
.L_x_257:
[----:B------:R-:W-:Y:S05]  /*80b0*/  BSYNC B1 ;  /* 0x0000000000017941 */ /* 0x000fea0003800000 */
.L_x_256:
        /* <DEDUP_REMOVED lines=9> */
.L_x_259:
[----:B------:R-:W-:Y:S05]  /*8150*/  BSYNC B1 ;  /* 0x0000000000017941 */ /* 0x000fea0003800000 */
.L_x_258:
        /* <DEDUP_REMOVED lines=9> */
.L_x_261:
[----:B------:R-:W-:Y:S05]  /*81f0*/  BSYNC B1 ;  /* 0x0000000000017941 */ /* 0x000fea0003800000 */
.L_x_260:
        /* <DEDUP_REMOVED lines=9> */
.L_x_263:
[----:B------:R-:W-:Y:S05]  /*8290*/  BSYNC B1 ;  /* 0x0000000000017941 */ /* 0x000fea0003800000 */
.L_x_262:
        /* <DEDUP_REMOVED lines=9> */
.L_x_265:
[----:B------:R-:W-:Y:S05]  /*8330*/  BSYNC B1 ;  /* 0x0000000000017941 */ /* 0x000fea0003800000 */
.L_x_264:
        /* <DEDUP_REMOVED lines=9> */
.L_x_267:
[----:B------:R-:W-:Y:S05]  /*83d0*/  BSYNC B1 ;  /* 0x0000000000017941 */ /* 0x000fea0003800000 */
.L_x_266:
        /* <DEDUP_REMOVED lines=9> */
.L_x_269:
[----:B------:R-:W-:Y:S05]  /*8470*/  BSYNC B1 ;  /* 0x0000000000017941 */ /* 0x000fea0003800000 */
.L_x_268:
        /* <DEDUP_REMOVED lines=9> */
.L_x_271:
[----:B------:R-:W-:Y:S05]  /*8510*/  BSYNC B1 ;  /* 0x0000000000017941 */ /* 0x000fea0003800000 */
.L_x_270:
        /* <DEDUP_REMOVED lines=9> */
.L_x_273:
[----:B------:R-:W-:Y:S05]  /*85b0*/  BSYNC B1 ;  /* 0x0000000000017941 */ /* 0x000fea0003800000 */
.L_x_272:
        /* <DEDUP_REMOVED lines=9> */
.L_x_275:
[----:B------:R-:W-:Y:S05]  /*8650*/  BSYNC B1 ;  /* 0x0000000000017941 */ /* 0x000fea0003800000 */
.L_x_274:
        /* <DEDUP_REMOVED lines=9> */
.L_x_277:
[----:B------:R-:W-:Y:S05]  /*86f0*/  BSYNC B1 ;  /* 0x0000000000017941 */ /* 0x000fea0003800000 */
.L_x_276:
        /* <DEDUP_REMOVED lines=9> */
.L_x_279:
[----:B------:R-:W-:Y:S05]  /*8790*/  BSYNC B1 ;  /* 0x0000000000017941 */ /* 0x000fea0003800000 */
.L_x_278:
[----:B0----5:R-:W-:Y:S01]  /*87a0*/  HADD2.F32 R3, -RZ, R154.H0_H0 ;  /* 0x2000009aff037230 */ /* 0x021fe20000004100 */
[----:B------:R-:W-:Y:S01]  /*87b0*/  ISETP.GT.AND P2, PT, R0, 0x78, P1 ;  /* 0x000000780000780c */ /* 0x000fe20000f44270 */
[----:B------:R-:W-:Y:S03]  /*87c0*/  BSSY B1, `(.L_x_280) ;  /* 0x0000007000017945 */ /* 0x000fe60003800000 */
[----:B-1----:R-:W-:-:S04]  /*87d0*/  FMUL R4, R3, R156 ;  /* 0x0000009c03047220 */ /* 0x002fc80000400000 */
[----:B------:R-:W-:-:S05]  /*87e0*/  FFMA R4, R85, R155, R4 ;  /* 0x0000009b55047223 */ /* 0x000fca0000000004 */
[----:B------:R-:W-:-:S05]  /*87f0*/  F2FP.F16.F32.PACK_AB R4, RZ, R4 ;  /* 0x00000004ff04723e */ /* 0x000fca00000000ff */
[----:B------:R0:W-:Y:S01]  /*8800*/  @P0 STG.E.U16 desc[UR36][R6.64+0xf2], R4 ;  /* 0x0000f20406000986 */ /* 0x0001e2000c101524 */
[----:B------:R-:W-:Y:S05]  /*8810*/  @!P2 BRA `(.L_x_281) ;  /* 0x000000000004a947 */ /* 0x000fea0003800000 */
[----:B------:R1:W5:Y:S02]  /*8820*/  LDG.E.LTC128B.U16 R154, desc[UR36][R10.64+0xf0] ;  /* 0x0000f0240a9a7981 */ /* 0x000364000c1e1520 */
.L_x_281:
[----:B------:R-:W-:Y:S05]  /*8830*/  BSYNC B1 ;  /* 0x0000000000017941 */ /* 0x000fea0003800000 */
.L_x_280:
[----:B-----5:R-:W-:Y:S01]  /*8840*/  HADD2.F32 R3, -RZ, R154.H0_H0 ;  /* 0x2000009aff037230 */ /* 0x020fe20000004100 */
[----:B------:R-:W-:Y:S01]  /*8850*/  ISETP.GT.AND P1, PT, R0, 0x79, P1 ;  /* 0x000000790000780c */ /* 0x000fe20000f24270 */
[----:B0-----:R-:W-:Y:S01]  /*8860*/  @P2 IMAD.MOV.U32 R4, RZ, RZ, R8 ;  /* 0x000000ffff042224 */ /* 0x001fe200078e0008 */
[----:B------:R-:W-:Y:S01]  /*8870*/  BSSY B1, `(.L_x_282) ;  /* 0x0000008000017945 */ /* 0x000fe20003800000 */
[----:B------:R-:W-:Y:S02]  /*8880*/  @P2 IMAD.MOV.U32 R5, RZ, RZ, R9 ;  /* 0x000000ffff052224 */ /* 0x000fe400078e0009 */
[----:B------:R-:W-:-:S04]  /*8890*/  FMUL R3, R3, R156 ;  /* 0x0000009c03037220 */ /* 0x000fc80000400000 */
[----:B------:R-:W-:-:S05]  /*88a0*/  FFMA R3, R86, R155, R3 ;  /* 0x0000009b56037223 */ /* 0x000fca0000000003 */
[----:B------:R-:W-:-:S05]  /*88b0*/  F2FP.F16.F32.PACK_AB R3, RZ, R3 ;  /* 0x00000003ff03723e */ /* 0x000fca00000000ff */
[----:B------:R0:W-:Y:S01]  /*88c0*/  @P2 STG.E.U16 desc[UR36][R4.64+0xf0], R3 ;  /* 0x0000f00304002986 */ /* 0x0001e2000c101524 */
[----:B------:R-:W-:Y:S05]  /*88d0*/  @!P1 BRA `(.L_x_283) ;  /* 0x0000000000049947 */ /* 0x000fea0003800000 */
[----:B------:R0:W5:Y:S02]  /*88e0*/  LDG.E.LTC128B.U16 R154, desc[UR36][R10.64+0xf2] ;  /* 0x0000f2240a9a7981 */ /* 0x000164000c1e1520 */
.L_x_283:
[----:B------:R-:W-:Y:S05]  /*88f0*/  BSYNC B1 ;  /* 0x0000000000017941 */ /* 0x000fea0003800000 */
.L_x_282:
[----:B------:R-:W-:Y:S05]  /*8900*/  @!P1 BRA `(.L_x_284) ;  /* 0x00000024004c9947 */ /* 0x000fea0003800000 */
[----:B0----5:R-:W-:-:S05]  /*8910*/  HADD2.F32 R3, -RZ, R154.H0_H0 ;  /* 0x2000009aff037230 */ /* 0x021fca0000004100 */
[----:B------:R-:W-:-:S04]  /*8920*/  FMUL R0, R3, R156 ;  /* 0x0000009c03007220 */ /* 0x000fc80000400000 */
[----:B------:R-:W-:-:S05]  /*8930*/  FFMA R0, R87, R155, R0 ;  /* 0x0000009b57007223 */ /* 0x000fca0000000000 */
[----:B------:R-:W-:-:S05]  /*8940*/  F2FP.F16.F32.PACK_AB R0, RZ, R0 ;  /* 0x00000000ff00723e */ /* 0x000fca00000000ff */
[----:B------:R0:W-:Y:S01]  /*8950*/  STG.E.U16 desc[UR36][R8.64+0xf2], R0 ;  /* 0x0000f20008007986 */ /* 0x0001e2000c101524 */
[----:B------:R-:W-:Y:S05]  /*8960*/  BRA `(.L_x_284) ;  /* 0x0000002400347947 */ /* 0x000fea0003800000 */
.L_x_33:
[----:B------:R-:W-:Y:S01]  /*8970*/  ULDC.64 UR4, c[0x0][0x5c0] ;  /* 0x0001700000047ab9 */ /* 0x000fe20000000a00 */
[-C--:B------:R-:W-:Y:S01]  /*8980*/  FMUL R88, R88, R155.reuse ;  /* 0x0000009b58587220 */ /* 0x080fe20000400000 */
[----:B------:R-:W-:Y:S01]  /*8990*/  LEA R6, P0, R168, UR4, 0x1 ;  /* 0x00000004a8067c11 */ /* 0x000fe2000f8008ff */
[----:B------:R-:W-:Y:S01]  /*89a0*/  IMAD.SHL.U32 R11, R4, 0x10, RZ ;  /* 0x00000010040b7824 */ /* 0x000fe200078e00ff */
[----:B------:R-:W-:Y:S01]  /*89b0*/  ISETP.GT.AND P2, PT, R0, 0x1, P3 ;  /* 0x000000010000780c */ /* 0x000fe20001f44270 */
[-C--:B------:R-:W-:Y:S01]  /*89c0*/  FMUL R89, R89, R155.reuse ;  /* 0x0000009b59597220 */ /* 0x080fe20000400000 */
[----:B------:R-:W-:Y:S01]  /*89d0*/  LEA.HI.X R7, R168, UR5, R167, 0x1, P0 ;  /* 0x00000005a8077c11 */ /* 0x000fe200080f0ca7 */
[-C--:B------:R-:W-:Y:S01]  /*89e0*/  FMUL R90, R90, R155.reuse ;  /* 0x0000009b5a5a7220 */ /* 0x080fe20000400000 */
[----:B------:R-:W-:Y:S01]  /*89f0*/  ISETP.GT.AND P0, PT, R3, 0x8, PT ;  /* 0x000000080300780c */ /* 0x000fe20003f04270 */
[-C--:B------:R-:W-:Y:S01]  /*8a00*/  FMUL R91, R91, R155.reuse ;  /* 0x0000009b5b5b7220 */ /* 0x080fe20000400000 */
[----:B------:R-:W-:Y:S01]  /*8a10*/  F2FP.F16.F32.PACK_AB R88, RZ, R88 ;  /* 0x00000058ff58723e */ /* 0x000fe200000000ff */
[-C--:B------:R-:W-:Y:S01]  /*8a20*/  FMUL R92, R92, R155.reuse ;  /* 0x0000009b5c5c7220 */ /* 0x080fe20000400000 */
[----:B------:R-:W-:Y:S01]  /*8a30*/  ISETP.GT.AND P4, PT, R0, RZ, P0 ;  /* 0x000000ff0000720c */ /* 0x000fe20000784270 */
[-C--:B------:R-:W-:Y:S01]  /*8a40*/  FMUL R93, R93, R155.reuse ;  /* 0x0000009b5d5d7220 */ /* 0x080fe20000400000 */
[----:B------:R-:W-:Y:S01]  /*8a50*/  SHF.L.U64.HI R9, R4, 0x4, R5 ;  /* 0x0000000404097819 */ /* 0x000fe20000010205 */
[----:B------:R-:W-:Y:S01]  /*8a60*/  @P1 STG.E.U16 desc[UR36][R6.64], R88 ;  /* 0x0000005806001986 */ /* 0x000fe2000c101524 */
[----:B------:R-:W-:Y:S01]  /*8a70*/  IADD3 R12, P5, R11, R6, RZ ;  /* 0x000000060b0c7210 */ /* 0x000fe20007fbe0ff */
[-C--:B------:R-:W-:Y:S01]  /*8a80*/  FMUL R94, R94, R155.reuse ;  /* 0x0000009b5e5e7220 */ /* 0x080fe20000400000 */
[----:B------:R-:W-:Y:S01]  /*8a90*/  ISETP.GT.AND P1, PT, R0, 0x1, P0 ;  /* 0x000000010000780c */ /* 0x000fe20000724270 */
[----:B------:R-:W-:Y:S01]  /*8aa0*/  FMUL R95, R95, R155 ;  /* 0x0000009b5f5f7220 */ /* 0x000fe20000400000 */
[----:B------:R-:W-:Y:S01]  /*8ab0*/  F2FP.F16.F32.PACK_AB R89, RZ, R89 ;  /* 0x00000059ff59723e */ /* 0x000fe200000000ff */
[----:B------:R-:W-:Y:S01]  /*8ac0*/  IMAD.X R13, R9, 0x1, R7, P5 ;  /* 0x00000001090d7824 */ /* 0x000fe200028e0607 */
[----:B------:R-:W-:Y:S01]  /*8ad0*/  F2FP.F16.F32.PACK_AB R90, RZ, R90 ;  /* 0x0000005aff5a723e */ /* 0x000fe200000000ff */
[----:B------:R-:W-:Y:S01]  /*8ae0*/  FMUL R96, R96, R155 ;  /* 0x0000009b60607220 */ /* 0x000fe20000400000 */
[----:B------:R-:W-:Y:S01]  /*8af0*/  F2FP.F16.F32.PACK_AB R91, RZ, R91 ;  /* 0x0000005bff5b723e */ /* 0x000fe200000000ff */
[----:B------:R-:W-:Y:S01]  /*8b00*/  @P2 STG.E.U16 desc[UR36][R6.64+0x2], R89 ;  /* 0x0000025906002986 */ /* 0x000fe2000c101524 */
[C---:B------:R-:W-:Y:S01]  /*8b10*/  ISETP.GT.AND P5, PT, R0.reuse, 0x9, P3 ;  /* 0x000000090000780c */ /* 0x040fe20001fa4270 */
[-C--:B------:R-:W-:Y:S01]  /*8b20*/  FMUL R97, R97, R155.reuse ;  /* 0x0000009b61617220 */ /* 0x080fe20000400000 */
[C---:B------:R-:W-:Y:S01]  /*8b30*/  ISETP.GT.AND P2, PT, R0.reuse, 0x8, P0 ;  /* 0x000000080000780c */ /* 0x040fe20000744270 */
[----:B------:R-:W-:Y:S01]  /*8b40*/  @P4 STG.E.U16 desc[UR36][R12.64], R90 ;  /* 0x0000005a0c004986 */ /* 0x000fe2000c101524 */
[----:B------:R-:W-:Y:S01]  /*8b50*/  ISETP.GT.AND P4, PT, R0, 0x8, P3 ;  /* 0x000000080000780c */ /* 0x000fe20001f84270 */
[-C--:B------:R-:W-:Y:S01]  /*8b60*/  FMUL R98, R98, R155.reuse ;  /* 0x0000009b62627220 */ /* 0x080fe20000400000 */
[----:B------:R-:W-:Y:S01]  /*8b70*/  F2FP.F16.F32.PACK_AB R92, RZ, R92 ;  /* 0x0000005cff5c723e */ /* 0x000fe200000000ff */
[----:B------:R-:W-:Y:S01]  /*8b80*/  @P1 STG.E.U16 desc[UR36][R12.64+0x2], R91 ;  /* 0x0000025b0c001986 */ /* 0x000fe2000c101524 */
[----:B------:R-:W-:Y:S01]  /*8b90*/  ISETP.GT.AND P1, PT, R0, 0x9, P0 ;  /* 0x000000090000780c */ /* 0x000fe20000724270 */
[----:B------:R-:W-:Y:S01]  /*8ba0*/  FMUL R99, R99, R155 ;  /* 0x0000009b63637220 */ /* 0x000fe20000400000 */
[----:B------:R-:W-:Y:S01]  /*8bb0*/  F2FP.F16.F32.PACK_AB R93, RZ, R93 ;  /* 0x0000005dff5d723e */ /* 0x000fe200000000ff */
[-C--:B------:R-:W-:Y:S01]  /*8bc0*/  FMUL R100, R100, R155.reuse ;  /* 0x0000009b64647220 */ /* 0x080fe20000400000 */
[----:B------:R-:W-:Y:S01]  /*8bd0*/  F2FP.F16.F32.PACK_AB R94, RZ, R94 ;  /* 0x0000005eff5e723e */ /* 0x000fe200000000ff */
[----:B------:R-:W-:Y:S01]  /*8be0*/  FMUL R101, R101, R155 ;  /* 0x0000009b65657220 */ /* 0x000fe20000400000 */
[----:B------:R-:W-:Y:S01]  /*8bf0*/  F2FP.F16.F32.PACK_AB R95, RZ, R95 ;  /* 0x0000005fff5f723e */ /* 0x000fe200000000ff */
[-C--:B------:R-:W-:Y:S01]  /*8c00*/  FMUL R102, R102, R155.reuse ;  /* 0x0000009b66667220 */ /* 0x080fe20000400000 */
[----:B------:R-:W-:Y:S01]  /*8c10*/  F2FP.F16.F32.PACK_AB R96, RZ, R96 ;  /* 0x00000060ff60723e */ /* 0x000fe200000000ff */
[----:B------:R-:W-:Y:S01]  /*8c20*/  @P4 STG.E.U16 desc[UR36][R6.64+0x10], R92 ;  /* 0x0000105c06004986 */ /* 0x000fe2000c101524 */
[C---:B------:R-:W-:Y:S01]  /*8c30*/  ISETP.GT.AND P4, PT, R0.reuse, 0x10, P3 ;  /* 0x000000100000780c */ /* 0x040fe20001f84270 */
[----:B------:R-:W-:Y:S01]  /*8c40*/  FMUL R103, R103, R155 ;  /* 0x0000009b67677220 */ /* 0x000fe20000400000 */
[----:B------:R-:W-:Y:S01]  /*8c50*/  F2FP.F16.F32.PACK_AB R97, RZ, R97 ;  /* 0x00000061ff61723e */ /* 0x000fe200000000ff */
[----:B------:R-:W-:Y:S01]  /*8c60*/  @P5 STG.E.U16 desc[UR36][R6.64+0x12], R93 ;  /* 0x0000125d06005986 */ /* 0x000fe2000c101524 */
[----:B------:R-:W-:Y:S01]  /*8c70*/  ISETP.GT.AND P5, PT, R0, 0x11, P0 ;  /* 0x000000110000780c */ /* 0x000fe200007a4270 */
        /* <DEDUP_REMOVED lines=74> */
[----:B------:R-:W-:Y:S01]  /*9120*/  FMUL R125, R125, R155 ;  /* 0x0000009b7d7d7220 */ /* 0x000fe20000400000 */
[----:B------:R-:W-:Y:S01]  /*9130*/  F2FP.F16.F32.PACK_AB R119, RZ, R119 ;  /* 0x00000077ff77723e */ /* 0x000fe200000000ff */
[-C--:B------:R-:W-:Y:S01]  /*9140*/  FMUL R126, R126, R155.reuse ;  /* 0x0000009b7e7e7220 */ /* 0x080fe20000400000 */
[----:B------:R-:W-:Y:S01]  /*9150*/  F2FP.F16.F32.PACK_AB R120, RZ, R120 ;  /* 0x00000078ff78723e */ /* 0x000fe200000000ff */
        /* <DEDUP_REMOVED lines=66> */
[----:B------:R-:W-:Y:S01]  /*9580*/  IMAD.SHL.U32 R23, R4, 0x100, RZ ;  /* 0x0000010004177824 */ /* 0x000fe200078e00ff */
[----:B------:R-:W-:Y:S01]  /*9590*/  F2FP.F16.F32.PACK_AB R140, RZ, R140 ;  /* 0x0000008cff8c723e */ /* 0x000fe200000000ff */
[----:B------:R-:W-:Y:S01]  /*95a0*/  @P1 STG.E.U16 desc[UR36][R6.64+0x90], R124 ;  /* 0x0000907c06001986 */ /* 0x000fe2000c101524 */
[----:B------:R-:W-:Y:S01]  /*95b0*/  ISETP.GT.AND P1, PT, R0, 0x50, P3 ;  /* 0x000000500000780c */ /* 0x000fe20001f24270 */
[----:B------:R-:W-:Y:S01]  /*95c0*/  FMUL R146, R146, R155 ;  /* 0x0000009b92927220 */ /* 0x000fe20000400000 */
[----:B------:R-:W-:Y:S01]  /*95d0*/  F2FP.F16.F32.PACK_AB R141, RZ, R141 ;  /* 0x0000008dff8d723e */ /* 0x000fe200000000ff */
[----:B------:R-:W-:Y:S01]  /*95e0*/  @P2 STG.E.U16 desc[UR36][R6.64+0x92], R125 ;  /* 0x0000927d06002986 */ /* 0x000fe2000c101524 */
[C---:B------:R-:W-:Y:S01]  /*95f0*/  ISETP.GT.AND P2, PT, R0.reuse, 0x51, P3 ;  /* 0x000000510000780c */ /* 0x040fe20001f44270 */
[-C--:B------:R-:W-:Y:S01]  /*9600*/  FMUL R147, R147, R155.reuse ;  /* 0x0000009b93937220 */ /* 0x080fe20000400000 */
        /* <DEDUP_REMOVED lines=11> */
[-C--:B------:R-:W-:Y:S01]  /*96c0*/  FMUL R150, R150, R155.reuse ;  /* 0x0000009b96967220 */ /* 0x080fe20000400000 */
[----:B------:R-:W-:Y:S01]  /*96d0*/  SHF.L.U64.HI R21, R4, 0x8, R5 ;  /* 0x0000000804157819 */ /* 0x000fe20000010205 */
[----:B------:R-:W-:Y:S01]  /*96e0*/  @P2 STG.E.U16 desc[UR36][R6.64+0xa2], R129 ;  /* 0x0000a28106002986 */ /* 0x000fe2000c101524 */
[C---:B------:R-:W-:Y:S01]  /*96f0*/  ISETP.GT.AND P2, PT, R0.reuse, 0x59, P3 ;  /* 0x000000590000780c */ /* 0x040fe20001f44270 */
        /* <DEDUP_REMOVED lines=58> */
[----:B------:R-:W-:Y:S01]  /*9aa0*/  @P2 STG.E.U16 desc[UR36][R12.64+0xd0], R142 ;  /* 0x0000d08e0c002986 */ /* 0x000fe2000c101524 */
[----:B------:R-:W-:Y:S01]  /*9ab0*/  F2FP.F16.F32.PACK_AB R34, RZ, R34 ;  /* 0x00000022ff22723e */ /* 0x000fe200000000ff */
[----:B------:R-:W-:Y:S01]  /*9ac0*/  FMUL R40, R40, R155 ;  /* 0x0000009b28287220 */ /* 0x000fe20000400000 */
[----:B------:R-:W-:Y:S01]  /*9ad0*/  F2FP.F16.F32.PACK_AB R35, RZ, R35 ;  /* 0x00000023ff23723e */ /* 0x000fe200000000ff */
        /* <DEDUP_REMOVED lines=8> */
[----:B------:R-:W-:Y:S01]  /*9b60*/  @P1 IMAD.MOV.U32 R4, RZ, RZ, R6 ;  /* 0x000000ffff041224 */ /* 0x000fe200078e0006 */
[----:B------:R-:W-:Y:S01]  /*9b70*/  @P1 MOV R5, R7 ;  /* 0x0000000700051202 */ /* 0x000fe20000000f00 */
[-C--:B------:R-:W-:Y:S01]  /*9b80*/  FMUL R43, R43, R155.reuse ;  /* 0x0000009b2b2b7220 */ /* 0x080fe20000400000 */
[----:B------:R-:W-:Y:S01]  /*9b90*/  F2FP.F16.F32.PACK_AB R38, RZ, R38 ;  /* 0x00000026ff26723e */ /* 0x000fe200000000ff */
[----:B------:R-:W-:Y:S01]  /*9ba0*/  FMUL R44, R44, R155 ;  /* 0x0000009b2c2c7220 */ /* 0x000fe20000400000 */
[----:B------:R-:W-:Y:S01]  /*9bb0*/  F2FP.F16.F32.PACK_AB R39, RZ, R39 ;  /* 0x00000027ff27723e */ /* 0x000fe200000000ff */
[----:B------:R0:W-:Y:S01]  /*9bc0*/  @P1 STG.E.U16 desc[UR36][R4.64+0xe2], R145 ;  /* 0x0000e29104001986 */ /* 0x0001e2000c101524 */
[----:B------:R-:W-:Y:S01]  /*9bd0*/  IADD3 R14, P1, P2, R11, R6, R23 ;  /* 0x000000060b0e7210 */ /* 0x000fe20007a3e017 */
[-C--:B------:R-:W-:Y:S01]  /*9be0*/  FMUL R45, R45, R155.reuse ;  /* 0x0000009b2d2d7220 */ /* 0x080fe20000400000 */
[----:B------:R-:W-:Y:S01]  /*9bf0*/  F2FP.F16.F32.PACK_AB R40, RZ, R40 ;  /* 0x00000028ff28723e */ /* 0x000fe200000000ff */
[----:B------:R-:W-:Y:S01]  /*9c00*/  FMUL R46, R46, R155 ;  /* 0x0000009b2e2e7220 */ /* 0x000fe20000400000 */
[----:B------:R-:W-:Y:S01]  /*9c10*/  IADD3.X R15, R9, R7, R21, P1, P2 ;  /* 0x00000007090f7210 */ /* 0x000fe20000fe4415 */
[-C--:B------:R-:W-:Y:S01]  /*9c20*/  FMUL R47, R47, R155.reuse ;  /* 0x0000009b2f2f7220 */ /* 0x080fe20000400000 */
[C---:B------:R-:W-:Y:S01]  /*9c30*/  ISETP.GT.AND P1, PT, R3.reuse, 0x80, PT ;  /* 0x000000800300780c */ /* 0x040fe20003f24270 */
[-C--:B------:R-:W-:Y:S01]  /*9c40*/  FMUL R48, R48, R155.reuse ;  /* 0x0000009b30307220 */ /* 0x080fe20000400000 */
[----:B------:R-:W-:Y:S01]  /*9c50*/  ISETP.GT.AND P2, PT, R3, 0x88, PT ;  /* 0x000000880300780c */ /* 0x000fe20003f44270 */
[----:B------:R-:W-:Y:S01]  /*9c60*/  FMUL R49, R49, R155 ;  /* 0x0000009b31317220 */ /* 0x000fe20000400000 */
[----:B------:R-:W-:Y:S01]  /*9c70*/  F2FP.F16.F32.PACK_AB R41, RZ, R41 ;  /* 0x00000029ff29723e */ /* 0x000fe200000000ff */
[----:B0-----:R-:W-:Y:S01]  /*9c80*/  @P5 IMAD.MOV.U32 R4, RZ, RZ, R12 ;  /* 0x000000ffff045224 */ /* 0x001fe200078e000c */
[----:B------:R-:W-:Y:S01]  /*9c90*/  F2FP.F16.F32.PACK_AB R42, RZ, R42 ;  /* 0x0000002aff2a723e */ /* 0x000fe200000000ff */
[----:B------:R-:W-:Y:S01]  /*9ca0*/  @P5 IMAD.MOV.U32 R5, RZ, RZ, R13 ;  /* 0x000000ffff055224 */ /* 0x000fe200078e000d */
[----:B------:R-:W-:Y:S01]  /*9cb0*/  F2FP.F16.F32.PACK_AB R43, RZ, R43 ;  /* 0x0000002bff2b723e */ /* 0x000fe200000000ff */
[-C--:B------:R-:W-:Y:S01]  /*9cc0*/  FMUL R50, R50, R155.reuse ;  /* 0x0000009b32327220 */ /* 0x080fe20000400000 */
[----:B------:R-:W-:Y:S01]  /*9cd0*/  F2FP.F16.F32.PACK_AB R44, RZ, R44 ;  /* 0x0000002cff2c723e */ /* 0x000fe200000000ff */
[-C--:B------:R-:W-:Y:S01]  /*9ce0*/  FMUL R51, R51, R155.reuse ;  /* 0x0000009b33337220 */ /* 0x080fe20000400000 */
[----:B------:R0:W-:Y:S01]  /*9cf0*/  @P5 STG.E.U16 desc[UR36][R4.64+0xe0], R146 ;  /* 0x0000e09204005986 */ /* 0x0001e2000c101524 */
[----:B------:R-:W-:Y:S01]  /*9d00*/  ISETP.GT.AND P5, PT, R0, 0x78, P3 ;  /* 0x000000780000780c */ /* 0x000fe20001fa4270 */
[-C--:B------:R-:W-:Y:S01]  /*9d10*/  FMUL R52, R52, R155.reuse ;  /* 0x0000009b34347220 */ /* 0x080fe20000400000 */
[C---:B------:R-:W-:Y:S01]  /*9d20*/  ISETP.GT.AND P3, PT, R0.reuse, 0x79, P3 ;  /* 0x000000790000780c */ /* 0x040fe20001f64270 */
[----:B------:R-:W-:Y:S01]  /*9d30*/  @P4 STG.E.U16 desc[UR36][R12.64+0xe2], R147 ;  /* 0x0000e2930c004986 */ /* 0x000fe2000c101524 */
[C---:B------:R-:W-:Y:S01]  /*9d40*/  ISETP.GT.AND P4, PT, R0.reuse, 0x78, P0 ;  /* 0x000000780000780c */ /* 0x040fe20000784270 */
[-C--:B------:R-:W-:Y:S01]  /*9d50*/  FMUL R53, R53, R155.reuse ;  /* 0x0000009b35357220 */ /* 0x080fe20000400000 */
[----:B------:R-:W-:Y:S01]  /*9d60*/  ISETP.GT.AND P0, PT, R0, 0x79, P0 ;  /* 0x000000790000780c */ /* 0x000fe20000704270 */
[----:B------:R-:W-:Y:S01]  /*9d70*/  FMUL R54, R54, R155 ;  /* 0x0000009b36367220 */ /* 0x000fe20000400000 */
[----:B------:R-:W-:Y:S01]  /*9d80*/  F2FP.F16.F32.PACK_AB R45, RZ, R45 ;  /* 0x0000002dff2d723e */ /* 0x000fe200000000ff */
[-C--:B------:R-:W-:Y:S01]  /*9d90*/  FMUL R55, R55, R155.reuse ;  /* 0x0000009b37377220 */ /* 0x080fe20000400000 */
[----:B------:R-:W-:Y:S01]  /*9da0*/  F2FP.F16.F32.PACK_AB R46, RZ, R46 ;  /* 0x0000002eff2e723e */ /* 0x000fe200000000ff */
[----:B------:R-:W-:Y:S01]  /*9db0*/  FMUL R56, R56, R155 ;  /* 0x0000009b38387220 */ /* 0x000fe20000400000 */
[----:B------:R-:W-:Y:S01]  /*9dc0*/  F2FP.F16.F32.PACK_AB R47, RZ, R47 ;  /* 0x0000002fff2f723e */ /* 0x000fe200000000ff */
[----:B------:R-:W-:Y:S01]  /*9dd0*/  @P5 STG.E.U16 desc[UR36][R6.64+0xf0], R148 ;  /* 0x0000f09406005986 */ /* 0x000fe2000c101524 */
[----:B0-----:R-:W-:Y:S01]  /*9de0*/  IADD3 R4, P5, R23, R6, RZ ;  /* 0x0000000617047210 */ /* 0x001fe20007fbe0ff */
[-C--:B------:R-:W-:Y:S01]  /*9df0*/  FMUL R57, R57, R155.reuse ;  /* 0x0000009b39397220 */ /* 0x080fe20000400000 */
[----:B------:R-:W-:Y:S01]  /*9e00*/  F2FP.F16.F32.PACK_AB R48, RZ, R48 ;  /* 0x00000030ff30723e */ /* 0x000fe200000000ff */
[----:B------:R0:W-:Y:S01]  /*9e10*/  @P3 STG.E.U16 desc[UR36][R6.64+0xf2], R149 ;  /* 0x0000f29506003986 */ /* 0x0001e2000c101524 */
[C---:B------:R-:W-:Y:S01]  /*9e20*/  ISETP.GT.AND P3, PT, R0.reuse, RZ, P1 ;  /* 0x000000ff0000720c */ /* 0x040fe20000f64270 */
[----:B------:R-:W-:Y:S01]  /*9e30*/  IMAD.X R5, R21, 0x1, R7, P5 ;  /* 0x0000000115057824 */ /* 0x000fe200028e0607 */
[C---:B------:R-:W-:Y:S01]  /*9e40*/  ISETP.GT.AND P5, PT, R0.reuse, RZ, P2 ;  /* 0x000000ff0000720c */ /* 0x040fe200017a4270 */
        /* <DEDUP_REMOVED lines=14> */
[----:B------:R-:W-:Y:S01]  /*9f30*/  @P4 STG.E.U16 desc[UR36][R4.64+0x2], R25 ;  /* 0x0000021904004986 */ /* 0x000fe2000c101524 */
[----:B------:R-:W-:Y:S01]  /*9f40*/  IADD3 R10, P4, R11, R4, RZ ;  /* 0x000000040b0a7210 */ /* 0x000fe20007f9e0ff */
[C-C-:B------:R-:W-:Y:S01]  /*9f50*/  IMAD.X R7, R9.reuse, 0x1, R5.reuse, P3 ;  /* 0x0000000109077824 */ /* 0x140fe200018e0605 */
[----:B------:R-:W-:Y:S01]  /*9f60*/  ISETP.GT.AND P3, PT, R0, 0x9, P2 ;  /* 0x000000090000780c */ /* 0x000fe20001764270 */
[----:B------:R-:W-:Y:S01]  /*9f70*/  FMUL R62, R62, R155 ;  /* 0x0000009b3e3e7220 */ /* 0x000fe20000400000 */
[----:B------:R-:W-:Y:S01]  /*9f80*/  F2FP.F16.F32.PACK_AB R53, RZ, R53 ;  /* 0x00000035ff35723e */ /* 0x000fe200000000ff */
[----:B------:R-:W-:Y:S01]  /*9f90*/  IMAD.X R11, R9, 0x1, R5, P4 ;  /* 0x00000001090b7824 */ /* 0x000fe200020e0605 */
[----:B------:R-:W-:Y:S01]  /*9fa0*/  ISETP.GT.AND P4, PT, R0, 0x8, P1 ;  /* 0x000000080000780c */ /* 0x000fe20000f84270 */
[-C--:B------:R-:W-:Y:S01]  /*9fb0*/  FMUL R63, R63, R155.reuse ;  /* 0x0000009b3f3f7220 */ /* 0x080fe20000400000 */
[----:B------:R-:W-:Y:S01]  /*9fc0*/  F2FP.F16.F32.PACK_AB R54, RZ, R54 ;  /* 0x00000036ff36723e */ /* 0x000fe200000000ff */
[-C--:B------:R-:W-:Y:S01]  /*9fd0*/  FMUL R64, R64, R155.reuse ;  /* 0x0000009b40407220 */ /* 0x080fe20000400000 */
        /* <DEDUP_REMOVED lines=8> */
[-C--:B------:R-:W-:Y:S01]  /*a060*/  FMUL R67, R67, R155.reuse ;  /* 0x0000009b43437220 */ /* 0x080fe20000400000 */
[----:B------:R-:W-:Y:S01]  /*a070*/  @P4 STG.E.U16 desc[UR36][R4.64+0x10], R28 ;  /* 0x0000101c04004986 */ /* 0x000fe2000c101524 */
[----:B------:R-:W-:Y:S01]  /*a080*/  ISETP.GT.AND P4, PT, R0, 0x10, P1 ;  /* 0x000000100000780c */ /* 0x000fe20000f84270 */
[----:B------:R-:W-:Y:S01]  /*a090*/  FMUL R68, R68, R155 ;  /* 0x0000009b44447220 */ /* 0x000fe20000400000 */
[----:B------:R-:W-:Y:S01]  /*a0a0*/  F2FP.F16.F32.PACK_AB R57, RZ, R57 ;  /* 0x00000039ff39723e */ /* 0x000fe200000000ff */
[-C--:B------:R-:W-:Y:S01]  /*a0b0*/  FMUL R69, R69, R155.reuse ;  /* 0x0000009b45457220 */ /* 0x080fe20000400000 */
[----:B------:R-:W-:Y:S01]  /*a0c0*/  @P5 STG.E.U16 desc[UR36][R4.64+0x12], R29 ;  /* 0x0000121d04005986 */ /* 0x000fe2000c101524 */
[----:B------:R-:W-:Y:S01]  /*a0d0*/  ISETP.GT.AND P5, PT, R0, 0x11, P1 ;  /* 0x000000110000780c */ /* 0x000fe20000fa4270 */
[-C--:B------:R-:W-:Y:S01]  /*a0e0*/  FMUL R70, R70, R155.reuse ;  /* 0x0000009b46467220 */ /* 0x080fe20000400000 */
[----:B------:R-:W-:Y:S01]  /*a0f0*/  F2FP.F16.F32.PACK_AB R58, RZ, R58 ;  /* 0x0000003aff3a723e */ /* 0x000fe200000000ff */
[----:B------:R0:W-:Y:S01]  /*a100*/  @P0 STG.E.U16 desc[UR36][R6.64+0x10], R30 ;  /* 0x0000101e06000986 */ /* 0x0001e2000c101524 */
        /* <DEDUP_REMOVED lines=13> */
[--C-:B0-----:R-:W-:Y:S01]  /*a1e0*/  @P0 IMAD.MOV.U32 R6, RZ, RZ, R14.reuse ;  /* 0x000000ffff060224 */ /* 0x101fe200078e000e */
[----:B------:R-:W-:Y:S01]  /*a1f0*/  F2FP.F16.F32.PACK_AB R62, RZ, R62 ;  /* 0x0000003eff3e723e */ /* 0x000fe200000000ff */
[--C-:B------:R-:W-:Y:S01]  /*a200*/  @P0 IMAD.MOV.U32 R7, RZ, RZ, R15.reuse ;  /* 0x000000ffff070224 */ /* 0x100fe200078e000f */
[----:B------:R-:W-:Y:S01]  /*a210*/  F2FP.F16.F32.PACK_AB R63, RZ, R63 ;  /* 0x0000003fff3f723e */ /* 0x000fe200000000ff */
[-C--:B------:R-:W-:Y:S01]  /*a220*/  FMUL R74, R74, R155.reuse ;  /* 0x0000009b4a4a7220 */ /* 0x080fe20000400000 */
[----:B------:R-:W-:Y:S01]  /*a230*/  F2FP.F16.F32.PACK_AB R64, RZ, R64 ;  /* 0x00000040ff40723e */ /* 0x000fe200000000ff */
[-C--:B------:R-:W-:Y:S01]  /*a240*/  FMUL R75, R75, R155.reuse ;  /* 0x0000009b4b4b7220 */ /* 0x080fe20000400000 */
[----:B------:R0:W-:Y:S01]  /*a250*/  @P0 STG.E.U16 desc[UR36][R6.64+0x20], R34 ;  /* 0x0000202206000986 */ /* 0x0001e2000c101524 */
        /* <DEDUP_REMOVED lines=11> */
[--C-:B0-----:R-:W-:Y:S01]  /*a310*/  @P3 IMAD.MOV.U32 R7, RZ, RZ, R15.reuse ;  /* 0x000000ffff073224 */ /* 0x101fe200078e000f */
[----:B------:R-:W-:Y:S01]  /*a320*/  @P3 MOV R6, R14 ;  /* 0x0000000e00063202 */ /* 0x000fe20000000f00 */
[-C--:B------:R-:W-:Y:S01]  /*a330*/  FMUL R81, R81, R155.reuse ;  /* 0x0000009b51517220 */ /* 0x080fe20000400000 */
[----:B------:R-:W-:Y:S01]  /*a340*/  F2FP.F16.F32.PACK_AB R70, RZ, R70 ;  /* 0x00000046ff46723e */ /* 0x000fe200000000ff */
[----:B------:R-:W-:Y:S01]  /*a350*/  FMUL R82, R82, R155 ;  /* 0x0000009b52527220 */ /* 0x000fe20000400000 */
[----:B------:R-:W-:Y:S01]  /*a360*/  F2FP.F16.F32.PACK_AB R71, RZ, R71 ;  /* 0x00000047ff47723e */ /* 0x000fe200000000ff */
[----:B------:R0:W-:Y:S01]  /*a370*/  @P3 STG.E.U16 desc[UR36][R6.64+0x22], R35 ;  /* 0x0000222306003986 */ /* 0x0001e2000c101524 */
        /* <DEDUP_REMOVED lines=9> */
[----:B------:R-:W-:Y:S01]  /*a410*/  FMUL R85, R85, R155 ;  /* 0x0000009b55557220 */ /* 0x000fe20000400000 */
[----:B------:R-:W-:Y:S01]  /*a420*/  F2FP.F16.F32.PACK_AB R74, RZ, R74 ;  /* 0x0000004aff4a723e */ /* 0x000fe200000000ff */
[----:B0-----:R-:W-:Y:S01]  /*a430*/  @P0 IMAD.MOV.U32 R6, RZ, RZ, R14 ;  /* 0x000000ffff060224 */ /* 0x001fe200078e000e */
[----:B------:R-:W-:Y:S01]  /*a440*/  F2FP.F16.F32.PACK_AB R75, RZ, R75 ;  /* 0x0000004bff4b723e */ /* 0x000fe200000000ff */
[----:B------:R-:W-:Y:S01]  /*a450*/  @P0 IMAD.MOV.U32 R7, RZ, RZ, R15 ;  /* 0x000000ffff070224 */ /* 0x000fe200078e000f */
[----:B------:R-:W-:Y:S01]  /*a460*/  F2FP.F16.F32.PACK_AB R76, RZ, R76 ;  /* 0x0000004cff4c723e */ /* 0x000fe200000000ff */
[----:B------:R-:W-:Y:S01]  /*a470*/  FMUL R86, R86, R155 ;  /* 0x0000009b56567220 */ /* 0x000fe20000400000 */
[----:B------:R-:W-:Y:S01]  /*a480*/  F2FP.F16.F32.PACK_AB R77, RZ, R77 ;  /* 0x0000004dff4d723e */ /* 0x000fe200000000ff */
[----:B------:R-:W-:Y:S01]  /*a490*/  FMUL R87, R87, R155 ;  /* 0x0000009b57577220 */ /* 0x000fe20000400000 */
[----:B------:R0:W-:Y:S01]  /*a4a0*/  @P0 STG.E.U16 desc[UR36][R6.64+0x30], R38 ;  /* 0x0000302606000986 */ /* 0x0001e2000c101524 */
[----:B------:R-:W-:-:S02]  /*a4b0*/  ISETP.GT.AND P0, PT, R0, 0x20, P2 ;  /* 0x000000200000780c */ /* 0x000fc40001704270 */
[----:B------:R-:W-:Y:S02]  /*a4c0*/  F2FP.F16.F32.PACK_AB R78, RZ, R78 ;  /* 0x0000004eff4e723e */ /* 0x000fe400000000ff */
[----:B------:R-:W-:Y:S02]  /*a4d0*/  F2FP.F16.F32.PACK_AB R79, RZ, R79 ;  /* 0x0000004fff4f723e */ /* 0x000fe400000000ff */
[----:B------:R-:W-:Y:S02]  /*a4e0*/  F2FP.F16.F32.PACK_AB R80, RZ, R80 ;  /* 0x00000050ff50723e */ /* 0x000fe400000000ff */
[----:B------:R-:W-:Y:S02]  /*a4f0*/  F2FP.F16.F32.PACK_AB R81, RZ, R81 ;  /* 0x00000051ff51723e */ /* 0x000fe400000000ff */
[----:B------:R-:W-:Y:S01]  /*a500*/  F2FP.F16.F32.PACK_AB R82, RZ, R82 ;  /* 0x00000052ff52723e */ /* 0x000fe200000000ff */
[----:B0-----:R-:W-:Y:S01]  /*a510*/  @P3 IMAD.MOV.U32 R6, RZ, RZ, R14 ;  /* 0x000000ffff063224 */ /* 0x001fe200078e000e */
[----:B------:R-:W-:Y:S01]  /*a520*/  F2FP.F16.F32.PACK_AB R83, RZ, R83 ;  /* 0x00000053ff53723e */ /* 0x000fe200000000ff */
[----:B------:R-:W-:Y:S01]  /*a530*/  @P3 IMAD.MOV.U32 R7, RZ, RZ, R15 ;  /* 0x000000ffff073224 */ /* 0x000fe200078e000f */
[----:B------:R-:W-:-:S02]  /*a540*/  F2FP.F16.F32.PACK_AB R84, RZ, R84 ;  /* 0x00000054ff54723e */ /* 0x000fc400000000ff */
[----:B------:R-:W-:Y:S02]  /*a550*/  F2FP.F16.F32.PACK_AB R85, RZ, R85 ;  /* 0x00000055ff55723e */ /* 0x000fe400000000ff */
[----:B------:R0:W-:Y:S01]  /*a560*/  @P3 STG.E.U16 desc[UR36][R6.64+0x32], R39 ;  /* 0x0000322706003986 */ /* 0x0001e2000c101524 */
[C---:B------:R-:W-:Y:S02]  /*a570*/  ISETP.GT.AND P3, PT, R0.reuse, 0x21, P2 ;  /* 0x000000210000780c */ /* 0x040fe40001764270 */
[----:B------:R-:W-:Y:S01]  /*a580*/  F2FP.F16.F32.PACK_AB R86, RZ, R86 ;  /* 0x00000056ff56723e */ /* 0x000fe200000000ff */
[----:B------:R-:W-:Y:S01]  /*a590*/  @P4 STG.E.U16 desc[UR36][R4.64+0x40], R40 ;  /* 0x0000402804004986 */ /* 0x000fe2000c101524 */
[C---:B------:R-:W-:Y:S02]  /*a5a0*/  ISETP.GT.AND P4, PT, R0.reuse, 0x28, P1 ;  /* 0x000000280000780c */ /* 0x040fe40000f84270 */
[----:B------:R-:W-:Y:S01]  /*a5b0*/  F2FP.F16.F32.PACK_AB R87, RZ, R87 ;  /* 0x00000057ff57723e */ /* 0x000fe200000000ff */
[----:B------:R-:W-:Y:S01]  /*a5c0*/  @P5 STG.E.U16 desc[UR36][R4.64+0x42], R41 ;  /* 0x0000422904005986 */ /* 0x000fe2000c101524 */
[----:B------:R-:W-:Y:S01]  /*a5d0*/  ISETP.GT.AND P5, PT, R0, 0x29, P1 ;  /* 0x000000290000780c */ /* 0x000fe20000fa4270 */
[----:B0-----:R-:W-:-:S02]  /*a5e0*/  @P0 IMAD.MOV.U32 R6, RZ, RZ, R14 ;  /* 0x000000ffff060224 */ /* 0x001fc400078e000e */
[----:B------:R-:W-:-:S05]  /*a5f0*/  @P0 IMAD.MOV.U32 R7, RZ, RZ, R15 ;  /* 0x000000ffff070224 */ /* 0x000fca00078e000f */
[----:B------:R0:W-:Y:S01]  /*a600*/  @P0 STG.E.U16 desc[UR36][R6.64+0x40], R42 ;  /* 0x0000402a06000986 */ /* 0x0001e2000c101524 */
[----:B------:R-:W-:Y:S02]  /*a610*/  ISETP.GT.AND P0, PT, R0, 0x28, P2 ;  /* 0x000000280000780c */ /* 0x000fe40001704270 */
[----:B0-----:R-:W-:Y:S01]  /*a620*/  @P3 MOV R6, R14 ;  /* 0x0000000e00063202 */ /* 0x001fe20000000f00 */
[----:B------:R-:W-:-:S05]  /*a630*/  @P3 IMAD.MOV.U32 R7, RZ, RZ, R15 ;  /* 0x000000ffff073224 */ /* 0x000fca00078e000f */
[----:B------:R0:W-:Y:S01]  /*a640*/  @P3 STG.E.U16 desc[UR36][R6.64+0x42], R43 ;  /* 0x0000422b06003986 */ /* 0x0001e2000c101524 */
[----:B------:R-:W-:-:S03]  /*a650*/  ISETP.GT.AND P3, PT, R0, 0x29, P2 ;  /* 0x000000290000780c */ /* 0x000fc60001764270 */
[----:B------:R-:W-:Y:S01]  /*a660*/  @P4 STG.E.U16 desc[UR36][R4.64+0x50], R44 ;  /* 0x0000502c04004986 */ /* 0x000fe2000c101524 */
[----:B------:R-:W-:-:S03]  /*a670*/  ISETP.GT.AND P4, PT, R0, 0x30, P1 ;  /* 0x000000300000780c */ /* 0x000fc60000f84270 */
[----:B------:R-:W-:Y:S01]  /*a680*/  @P5 STG.E.U16 desc[UR36][R4.64+0x52], R45 ;  /* 0x0000522d04005986 */ /* 0x000fe2000c101524 */
[----:B------:R-:W-:Y:S01]  /*a690*/  ISETP.GT.AND P5, PT, R0, 0x31, P1 ;  /* 0x000000310000780c */ /* 0x000fe20000fa4270 */
[----:B0-----:R-:W-:Y:S02]  /*a6a0*/  @P0 IMAD.MOV.U32 R6, RZ, RZ, R14 ;  /* 0x000000ffff060224 */ /* 0x001fe400078e000e */
[----:B------:R-:W-:-:S05]  /*a6b0*/  @P0 IMAD.MOV.U32 R7, RZ, RZ, R15 ;  /* 0x000000ffff070224 */ /* 0x000fca00078e000f */
[----:B------:R0:W-:Y:S01]  /*a6c0*/  @P0 STG.E.U16 desc[UR36][R6.64+0x50], R46 ;  /* 0x0000502e06000986 */ /* 0x0001e2000c101524 */
[----:B------:R-:W-:Y:S01]  /*a6d0*/  ISETP.GT.AND P0, PT, R0, 0x30, P2 ;  /* 0x000000300000780c */ /* 0x000fe20001704270 */
[----:B0-----:R-:W-:Y:S02]  /*a6e0*/  @P3 IMAD.MOV.U32 R6, RZ, RZ, R14 ;  /* 0x000000ffff063224 */ /* 0x001fe400078e000e */
        /* <DEDUP_REMOVED lines=98> */
[C---:B------:R-:W-:Y:S02]  /*ad10*/  ISETP.GT.AND P3, PT, R0.reuse, 0x78, P1 ;  /* 0x000000780000780c */ /* 0x040fe40000f64270 */
[C---:B------:R-:W-:Y:S01]  /*ad20*/  ISETP.GT.AND P1, PT, R0.reuse, 0x79, P1 ;  /* 0x000000790000780c */ /* 0x040fe20000f24270 */
[----:B------:R-:W-:Y:S01]  /*ad30*/  @P4 STG.E.U16 desc[UR36][R4.64+0xe0], R80 ;  /* 0x0000e05004004986 */ /* 0x000fe2000c101524 */
[----:B------:R-:W-:-:S03]  /*ad40*/  ISETP.GT.AND P4, PT, R0, 0x71, P2 ;  /* 0x000000710000780c */ /* 0x000fc60001784270 */
[----:B------:R-:W-:Y:S01]  /*ad50*/  @P5 STG.E.U16 desc[UR36][R4.64+0xe2], R81 ;  /* 0x0000e25104005986 */ /* 0x000fe2000c101524 */
[C---:B------:R-:W-:Y:S02]  /*ad60*/  ISETP.GT.AND P5, PT, R0.reuse, 0x78, P2 ;  /* 0x000000780000780c */ /* 0x040fe400017a4270 */
[----:B------:R-:W-:Y:S01]  /*ad70*/  ISETP.GT.AND P2, PT, R0, 0x79, P2 ;  /* 0x000000790000780c */ /* 0x000fe20001744270 */
[----:B0-----:R-:W-:Y:S02]  /*ad80*/  @P0 IMAD.MOV.U32 R6, RZ, RZ, R14 ;  /* 0x000000ffff060224 */ /* 0x001fe400078e000e */
[----:B------:R-:W-:-:S05]  /*ad90*/  @P0 IMAD.MOV.U32 R7, RZ, RZ, R15 ;  /* 0x000000ffff070224 */ /* 0x000fca00078e000f */
[----:B------:R0:W-:Y:S02]  /*ada0*/  @P0 STG.E.U16 desc[UR36][R6.64+0xe0], R82 ;  /* 0x0000e05206000986 */ /* 0x0001e4000c101524 */
[----:B0-----:R-:W-:Y:S01]  /*adb0*/  @P4 MOV R6, R14 ;  /* 0x0000000e00064202 */ /* 0x001fe20000000f00 */
[----:B------:R-:W-:-:S05]  /*adc0*/  @P4 IMAD.MOV.U32 R7, RZ, RZ, R15 ;  /* 0x000000ffff074224 */ /* 0x000fca00078e000f */
[----:B------:R-:W-:Y:S04]  /*add0*/  @P4 STG.E.U16 desc[UR36][R6.64+0xe2], R83 ;  /* 0x0000e25306004986 */ /* 0x000fe8000c101524 */
[----:B------:R-:W-:Y:S04]  /*ade0*/  @P3 STG.E.U16 desc[UR36][R4.64+0xf0], R84 ;  /* 0x0000f05404003986 */ /* 0x000fe8000c101524 */
[----:B------:R0:W-:Y:S02]  /*adf0*/  @P1 STG.E.U16 desc[UR36][R4.64+0xf2], R85 ;  /* 0x0000f25504001986 */ /* 0x0001e4000c101524 */
[----:B0-----:R-:W-:-:S02]  /*ae00*/  @P5 IMAD.MOV.U32 R4, RZ, RZ, R14 ;  /* 0x000000ffff045224 */ /* 0x001fc400078e000e */
[----:B------:R-:W-:-:S05]  /*ae10*/  @P5 IMAD.MOV.U32 R5, RZ, RZ, R15 ;  /* 0x000000ffff055224 */ /* 0x000fca00078e000f */
[----:B------:R0:W-:Y:S04]  /*ae20*/  @P5 STG.E.U16 desc[UR36][R4.64+0xf0], R86 ;  /* 0x0000f05604005986 */ /* 0x0001e8000c101524 */
[----:B------:R0:W-:Y:S02]  /*ae30*/  @P2 STG.E.U16 desc[UR36][R14.64+0xf2], R87 ;  /* 0x0000f2570e002986 */ /* 0x0001e4000c101524 */
.L_x_284:
[----:B------:R-:W-:Y:S05]  /*ae40*/  BSYNC B0 ;  /* 0x0000000000007941 */ /* 0x000fea0003800000 */
.L_x_32:
[----:B------:R-:W-:Y:S01]  /*ae50*/  ULDC UR4, c[0x0][0xc] ;  /* 0x0000030000047ab9 */ /* 0x000fe20000000800 */
[----:B------:R-:W-:Y:S01]  /*ae60*/  ULDC UR5, c[0x0][0x10] ;  /* 0x0000040000057ab9 */ /* 0x000fe20000000800 */
[----:B0-----:R-:W0:Y:S01]  /*ae70*/  LDC R3, c[0x0][0x14] ;  /* 0x00000500ff037b82 */ /* 0x001e220000000800 */
[----:B------:R-:W-:Y:S01]  /*ae80*/  UIMAD.WIDE.U32 UR4, UR4, UR5, URZ ;  /* 0x00000005040472a5 */ /* 0x000fe2000f8e003f */
[----:B------:R-:W-:Y:S01]  /*ae90*/  PRMT R0, RZ, 0x7610, R0 ;  /* 0x00007610ff007816 */ /* 0x000fe20000000000 */
[----:B-----5:R-:W-:Y:S02]  /*aea0*/  IMAD.MOV.U32 R154, RZ, RZ, -0x1 ;  /* 0xffffffffff9a7424 */ /* 0x020fe400078e00ff */
[----:B------:R-:W-:Y:S02]  /*aeb0*/  IMAD.MOV.U32 R23, RZ, RZ, -0x1 ;  /* 0xffffffffff177424 */ /* 0x000fe400078e00ff */
[----:B0-----:R-:W-:-:S04]  /*aec0*/  IMAD.WIDE.U32 R16, R3, UR4, R16 ;  /* 0x0000000403107c25 */ /* 0x001fc8000f8e0010 */
[----:B------:R-:W-:Y:S01]  /*aed0*/  IMAD R3, R3, UR5, RZ ;  /* 0x0000000503037c24 */ /* 0x000fe2000f8e02ff */
[----:B------:R-:W-:Y:S02]  /*aee0*/  ULDC.64 UR4, c[0x0][0x650] ;  /* 0x0001940000047ab9 */ /* 0x000fe40000000a00 */
[----:B------:R-:W-:Y:S01]  /*aef0*/  ISETP.GE.U32.AND P0, PT, R16, UR4, PT ;  /* 0x0000000410007c0c */ /* 0x000fe2000bf06070 */
[----:B------:R-:W-:-:S05]  /*af00*/  IMAD.IADD R17, R17, 0x1, R3 ;  /* 0x0000000111117824 */ /* 0x000fca00078e0203 */
[----:B------:R-:W-:-:S13]  /*af10*/  ISETP.GE.U32.AND.EX P0, PT, R17, UR5, PT, P0 ;  /* 0x0000000511007c0c */ /* 0x000fda000bf06100 */
[----:B------:R-:W-:Y:S05]  /*af20*/  @P0 BRA `(.L_x_285) ;  /* 0x0000000400640947 */ /* 0x000fea0003800000 */
[----:B------:R-:W0:Y:S01]  /*af30*/  S2R R12, SR_CTAID.X ;  /* 0x00000000000c7919 */ /* 0x000e220000002500 */
[----:B-12---:R-:W1:Y:S01]  /*af40*/  LDC.64 R10, c[0x0][0x628] ;  /* 0x00018a00ff0a7b82 */ /* 0x006e620000000a00 */
[----:B------:R-:W-:Y:S01]  /*af50*/  ULDC UR4, c[0x0][0x150] ;  /* 0x0000540000047ab9 */ /* 0x000fe20000000800 */
[----:B------:R-:W-:Y:S01]  /*af60*/  IMAD.MOV.U32 R8, RZ, RZ, R16 ;  /* 0x000000ffff087224 */ /* 0x000fe200078e0010 */
[----:B------:R-:W2:Y:S01]  /*af70*/  S2R R24, SR_CTAID.Y ;  /* 0x0000000000187919 */ /* 0x000ea20000002600 */
[----:B------:R-:W-:-:S04]  /*af80*/  MOV R9, R17 ;  /* 0x0000001100097202 */ /* 0x000fc80000000f00 */
[----:B------:R-:W2:Y:S08]  /*af90*/  LDC R21, c[0x0][0x144] ;  /* 0x00005100ff157b82 */ /* 0x000eb00000000800 */
[----:B------:R-:W2:Y:S08]  /*afa0*/  LDC R0, c[0x0][0x630] ;  /* 0x00018c00ff007b82 */ /* 0x000eb00000000800 */
[----:B------:R-:W2:Y:S01]  /*afb0*/  LDC.64 R14, c[0x0][0x620] ;  /* 0x00018800ff0e7b82 */ /* 0x000ea20000000a00 */
[----:B-1----:R-:W-:-:S04]  /*afc0*/  ISETP.NE.U32.AND P0, PT, R10, RZ, PT ;  /* 0x000000ff0a00720c */ /* 0x002fc80003f05070 */
[----:B------:R-:W-:Y:S02]  /*afd0*/  ISETP.NE.AND.EX P0, PT, R11, RZ, PT, P0 ;  /* 0x000000ff0b00720c */ /* 0x000fe40003f05300 */
[----:B0-----:R-:W-:-:S05]  /*afe0*/  I2FP.F32.U32 R3, R12 ;  /* 0x0000000c00037245 */ /* 0x001fca0000201000 */
[----:B------:R-:W-:-:S04]  /*aff0*/  FMUL R3, R3, UR4 ;  /* 0x0000000403037c20 */ /* 0x000fc80008400000 */
[----:B------:R0:W1:Y:S02]  /*b000*/  F2I.U32.TRUNC.NTZ R20, R3 ;  /* 0x0000000300147305 */ /* 0x000064000020f000 */
[----:B------:R-:W-:Y:S05]  /*b010*/  @!P0 BRA `(.L_x_286) ;  /* 0x0000000000288947 */ /* 0x000fea0003800000 */
[----:B0-----:R-:W0:Y:S02]  /*b020*/  LDC R3, c[0x0][0x634] ;  /* 0x00018d00ff037b82 */ /* 0x001e240000000800 */
        /* <DEDUP_REMOVED lines=9> */
.L_x_286:
[----:B------:R-:W5:Y:S01]  /*b0c0*/  LDC.64 R30, c[0x0][0x640] ;  /* 0x00019000ff1e7b82 */ /* 0x000f620000000a00 */
[-CC-:B--2---:R-:W-:Y:S01]  /*b0d0*/  SHF.R.U64 R23, R8, R0.reuse, R9.reuse ;  /* 0x0000000008177219 */ /* 0x184fe20000001209 */
[----:B-1----:R-:W-:Y:S01]  /*b0e0*/  IMAD.MOV R20, RZ, RZ, -R20 ;  /* 0x000000ffff147224 */ /* 0x002fe200078e0a14 */
[----:B------:R-:W-:Y:S01]  /*b0f0*/  SHF.R.U32.HI R0, RZ, R0, R9 ;  /* 0x00000000ff007219 */ /* 0x000fe20000011609 */
[----:B------:R-:W-:Y:S01]  /*b100*/  ULDC UR4, c[0x0][0x154] ;  /* 0x0000550000047ab9 */ /* 0x000fe20000000800 */
[----:B0-----:R-:W-:Y:S01]  /*b110*/  IADD3 R3, P0, RZ, -R23, RZ ;  /* 0x80000017ff037210 */ /* 0x001fe20007f1e0ff */
[----:B------:R-:W-:Y:S01]  /*b120*/  IMAD R26, R21, R20, R12 ;  /* 0x00000014151a7224 */ /* 0x000fe200078e020c */
[----:B------:R-:W-:Y:S01]  /*b130*/  MOV R7, 0x1 ;  /* 0x0000000100077802 */ /* 0x000fe20000000f00 */
[----:B------:R-:W0:Y:S02]  /*b140*/  LDC R6, c[0x0][0x618] ;  /* 0x00018600ff067b82 */ /* 0x000e240000000800 */
[----:B------:R-:W-:-:S04]  /*b150*/  IMAD.X R5, RZ, RZ, ~R0, P0 ;  /* 0x000000ffff057224 */ /* 0x000fc800000e0e00 */
[-C--:B------:R-:W-:Y:S02]  /*b160*/  IMAD R0, R5, R14.reuse, RZ ;  /* 0x0000000e05007224 */ /* 0x080fe400078e02ff */
[----:B------:R-:W1:Y:S01]  /*b170*/  LDC R8, c[0x0][0x608] ;  /* 0x00018200ff087b82 */ /* 0x000e620000000800 */
[----:B------:R-:W-:-:S04]  /*b180*/  IMAD.WIDE.U32 R4, R3, R14, R16 ;  /* 0x0000000e03047225 */ /* 0x000fc800078e0010 */
[----:B------:R-:W-:Y:S01]  /*b190*/  IMAD R3, R3, R15, R0 ;  /* 0x0000000f03037224 */ /* 0x000fe200078e0200 */
[----:B------:R-:W-:Y:S02]  /*b1a0*/  I2FP.F32.U32 R0, R24 ;  /* 0x0000001800007245 */ /* 0x000fe40000201000 */
[----:B------:R-:W2:Y:S01]  /*b1b0*/  LDC R28, c[0x0][0x658] ;  /* 0x00019600ff1c7b82 */ /* 0x000ea20000000800 */
[----:B------:R-:W-:Y:S01]  /*b1c0*/  IMAD.IADD R3, R5, 0x1, R3 ;  /* 0x0000000105037824 */ /* 0x000fe200078e0203 */
[----:B-----5:R-:W-:Y:S01]  /*b1d0*/  ISETP.NE.U32.AND P0, PT, R30, RZ, PT ;  /* 0x000000ff1e00720c */ /* 0x020fe20003f05070 */
[----:B------:R-:W-:Y:S01]  /*b1e0*/  FMUL R0, R0, UR4 ;  /* 0x0000000400007c20 */ /* 0x000fe20008400000 */
[----:B------:R-:W-:Y:S02]  /*b1f0*/  IMAD.MOV.U32 R5, RZ, RZ, -0x1 ;  /* 0xffffffffff057424 */ /* 0x000fe400078e00ff */
[----:B------:R-:W-:Y:S01]  /*b200*/  ISETP.NE.AND.EX P0, PT, R31, RZ, PT, P0 ;  /* 0x000000ff1f00720c */ /* 0x000fe20003f05300 */
[----:B------:R1:W2:Y:S01]  /*b210*/  F2I.U32.TRUNC.NTZ R13, R0 ;  /* 0x00000000000d7305 */ /* 0x0002a2000020f000 */
[----:B------:R-:W3:Y:S01]  /*b220*/  LDC R15, c[0x0][0x148] ;  /* 0x00005200ff0f7b82 */ /* 0x000ee20000000800 */
[----:B0-----:R-:W-:-:S02]  /*b230*/  SHF.R.U64 R12, R4, R6, R3 ;  /* 0x00000006040c7219 */ /* 0x001fc40000001203 */
[----:B------:R-:W-:-:S05]  /*b240*/  SHF.R.U32.HI R3, RZ, R6, R3 ;  /* 0x00000006ff037219 */ /* 0x000fca0000011603 */
[----:B------:R-:W0:Y:S01]  /*b250*/  LDC R20, c[0x0][0x600] ;  /* 0x00018000ff147b82 */ /* 0x000e220000000800 */
[-CC-:B-1----:R-:W-:Y:S02]  /*b260*/  SHF.R.U64 R10, R12, R8.reuse, R3.reuse ;  /* 0x000000080c0a7219 */ /* 0x182fe40000001203 */
[----:B------:R-:W-:-:S05]  /*b270*/  SHF.R.U32.HI R3, RZ, R8, R3 ;  /* 0x00000008ff037219 */ /* 0x000fca0000011603 */
[----:B------:R-:W1:Y:S01]  /*b280*/  LDC R21, c[0x0][0x648] ;  /* 0x00019200ff157b82 */ /* 0x000e620000000800 */
[-C--:B--2---:R-:W-:Y:S02]  /*b290*/  SHF.L.U32 R4, R5, R28.reuse, RZ ;  /* 0x0000001c05047219 */ /* 0x084fe400000006ff */
[-CC-:B------:R-:W-:Y:S02]  /*b2a0*/  SHF.R.U64 R14, R10, R28.reuse, R3.reuse ;  /* 0x0000001c0a0e7219 */ /* 0x180fe40000001203 */
[----:B------:R-:W-:Y:S02]  /*b2b0*/  SHF.R.U32.HI R5, RZ, R28, R3 ;  /* 0x0000001cff057219 */ /* 0x000fe40000011603 */
[----:B------:R-:W-:Y:S01]  /*b2c0*/  LOP3.LUT R153, RZ, R4, RZ, 0x33, !PT ;  /* 0x00000004ff997212 */ /* 0x000fe200078e33ff */
[----:B------:R-:W2:Y:S01]  /*b2d0*/  LDC R25, c[0x0][0x638] ;  /* 0x00018e00ff197b82 */ /* 0x000ea20000000800 */
[----:B------:R-:W-:Y:S01]  /*b2e0*/  SHF.L.U32 R28, R7, R28, RZ ;  /* 0x0000001c071c7219 */ /* 0x000fe200000006ff */
[----:B------:R-:W-:-:S06]  /*b2f0*/  IMAD.MOV.U32 R4, RZ, RZ, R14 ;  /* 0x000000ffff047224 */ /* 0x000fcc00078e000e */
[----:B------:R-:W0:Y:S01]  /*b300*/  LDC R27, c[0x0][0x610] ;  /* 0x00018400ff1b7b82 */ /* 0x000e220000000800 */
[----:B------:R-:W-:Y:S05]  /*b310*/  @!P0 BRA `(.L_x_287) ;  /* 0x0000000000288947 */ /* 0x000fea0003800000 */
[----:B------:R-:W5:Y:S02]  /*b320*/  LDC R3, c[0x0][0x64c] ;  /* 0x00019300ff037b82 */ /* 0x000f640000000800 */
[----:B-----5:R-:W-:-:S05]  /*b330*/  IADD3 R3, P0, R14, R3, RZ ;  /* 0x000000030e037210 */ /* 0x020fca0007f1e0ff */
        /* <DEDUP_REMOVED lines=8> */
.L_x_287:
[----:B------:R-:W-:Y:S01]  /*b3c0*/  ISETP.NE.AND P0, PT, R2, 0x1, PT ;  /* 0x000000010200780c */ /* 0x000fe20003f05270 */
[----:B------:R-:W-:Y:S01]  /*b3d0*/  IMAD.MOV R13, RZ, RZ, -R13 ;  /* 0x000000ffff0d7224 */ /* 0x000fe200078e0a0d */
[----:B-1----:R-:W-:Y:S01]  /*b3e0*/  SHF.R.U64 R0, R4, R21, R5 ;  /* 0x0000001504007219 */ /* 0x002fe20000001205 */
[----:B0-----:R-:W-:Y:S01]  /*b3f0*/  VIADD R5, R20, 0xffffffff ;  /* 0xffffffff14057836 */ /* 0x001fe20000000000 */
[----:B------:R-:W-:-:S03]  /*b400*/  LOP3.LUT R153, R10, R153, RZ, 0xc0, !PT ;  /* 0x000000990a997212 */ /* 0x000fc600078ec0ff */
[----:B------:R-:W-:Y:S01]  /*b410*/  IMAD.MOV R3, RZ, RZ, -R0 ;  /* 0x000000ffff037224 */ /* 0x000fe200078e0a00 */
[----:B------:R-:W-:Y:S01]  /*b420*/  LOP3.LUT R5, R12, R5, RZ, 0xc0, !PT ;  /* 0x000000050c057212 */ /* 0x000fe200078ec0ff */
[----:B------:R-:W-:Y:S02]  /*b430*/  IMAD R153, R28, R0, R153 ;  /* 0x000000001c997224 */ /* 0x000fe400078e0299 */
[----:B--2---:R-:W-:Y:S01]  /*b440*/  IMAD R0, R3, R25, R14 ;  /* 0x0000001903007224 */ /* 0x004fe200078e020e */
[----:B------:R-:W-:Y:S01]  /*b450*/  MOV R3, 0x1 ;  /* 0x0000000100037802 */ /* 0x000fe20000000f00 */
[----:B---3--:R-:W-:Y:S02]  /*b460*/  @P0 IMAD R26, R15, R13, R24 ;  /* 0x0000000d0f1a0224 */ /* 0x008fe400078e0218 */
[----:B------:R-:W-:Y:S01]  /*b470*/  IMAD R4, R0, R20, R5 ;  /* 0x0000001400047224 */ /* 0x000fe200078e0205 */
[----:B------:R-:W-:Y:S01]  /*b480*/  PRMT R0, R3, 0x7610, R0 ;  /* 0x0000761003007816 */ /* 0x000fe20000000000 */
[----:B------:R-:W-:-:S05]  /*b490*/  IMAD R153, R153, R27, R26 ;  /* 0x0000001b99997224 */ /* 0x000fca00078e021a */
[----:B------:R-:W-:Y:S02]  /*b4a0*/  SEL R154, R4, R153, !P0 ;  /* 0x00000099049a7207 */ /* 0x000fe40004000000 */
[----:B------:R-:W-:-:S07]  /*b4b0*/  SEL R153, R153, R4, !P0 ;  /* 0x0000000499997207 */ /* 0x000fce0004000000 */
.L_x_285:
[----:B------:R-:W-:-:S13]  /*b4c0*/  LOP3.LUT P0, RZ, R0, 0xff, RZ, 0xc0, !PT ;  /* 0x000000ff00ff7812 */ /* 0x000fda000780c0ff */
[----:B------:R-:W-:Y:S05]  /*b4d0*/  @P0 BRA `(.L_x_288) ;  /* 0xffffff5c00380947 */ /* 0x000fea000383ffff */
[----:B------:R-:W-:Y:S05]  /*b4e0*/  EXIT ;  /* 0x000000000000794d */ /* 0x000fea0003800000 */
.L_x_7:
[----:B0-----:R-:W-:Y:S01]  /*b4f0*/  ULDC.64 UR4, c[0x0][0x650] ;  /* 0x0001940000047ab9 */ /* 0x001fe20000000a00 */
        /* <DEDUP_REMOVED lines=20> */
[----:B------:R-:W-:Y:S01]  /*b640*/  IMAD.WIDE.U32 R8, R13, R14, RZ ;  /* 0x0000000e0d087225 */ /* 0x000fe200078e00ff */
[----:B------:R-:W-:-:S03]  /*b650*/  MOV R12, R11 ;  /* 0x0000000b000c7202 */ /* 0x000fc60000000f00 */
[----:B------:R-:W-:Y:S01]  /*b660*/  IMAD.X R13, RZ, RZ, RZ, P0 ;  /* 0x000000ffff0d7224 */ /* 0x000fe200000e06ff */
[----:B------:R-:W-:-:S05]  /*b670*/  IADD3 RZ, P0, R9, R10, RZ ;  /* 0x0000000a09ff7210 */ /* 0x000fca0007f1e0ff */
[----:B------:R-:W-:-:S08]  /*b680*/  IMAD.WIDE.U32.X R12, R21, R15, R12, P0 ;  /* 0x0000000f150c7225 */ /* 0x000fd000000e040c */
.L_x_290:
[----:B------:R-:W0:Y:S01]  /*b690*/  LDC.64 R28, c[0x0][0x640] ;  /* 0x00019000ff1c7b82 */ /* 0x000e220000000a00 */
[-CC-:B------:R-:W-:Y:S01]  /*b6a0*/  SHF.R.U64 R22, R12, R6.reuse, R13.reuse ;  /* 0x000000060c167219 */ /* 0x180fe2000000120d */
[----:B------:R-:W-:Y:S01]  /*b6b0*/  IMAD.MOV.U32 R30, RZ, RZ, 0x1 ;  /* 0x00000001ff1e7424 */ /* 0x000fe200078e00ff */
[----:B------:R-:W-:Y:S02]  /*b6c0*/  SHF.R.U32.HI R6, RZ, R6, R13 ;  /* 0x00000006ff067219 */ /* 0x000fe4000001160d */
[----:B------:R-:W-:-:S03]  /*b6d0*/  IADD3 R11, P0, RZ, -R22, RZ ;  /* 0x80000016ff0b7210 */ /* 0x000fc60007f1e0ff */
[----:B------:R-:W1:Y:S02]  /*b6e0*/  LDC R10, c[0x0][0x618] ;  /* 0x00018600ff0a7b82 */ /* 0x000e640000000800 */
[----:B------:R-:W-:-:S04]  /*b6f0*/  IMAD.X R9, RZ, RZ, ~R6, P0 ;  /* 0x000000ffff097224 */ /* 0x000fc800000e0e06 */
[-C--:B------:R-:W-:Y:S02]  /*b700*/  IMAD R6, R9, R26.reuse, RZ ;  /* 0x0000001a09067224 */ /* 0x080fe400078e02ff */
[----:B------:R-:W2:Y:S01]  /*b710*/  LDC R12, c[0x0][0x608] ;  /* 0x00018200ff0c7b82 */ /* 0x000ea20000000800 */
[----:B------:R-:W-:-:S04]  /*b720*/  IMAD.WIDE.U32 R8, R11, R26, R16 ;  /* 0x0000001a0b087225 */ /* 0x000fc800078e0010 */
[----:B------:R-:W-:-:S03]  /*b730*/  IMAD R11, R11, R27, R6 ;  /* 0x0000001b0b0b7224 */ /* 0x000fc600078e0206 */
[----:B------:R-:W3:Y:S01]  /*b740*/  LDC R25, c[0x0][0x658] ;  /* 0x00019600ff197b82 */ /* 0x000ee20000000800 */
[----:B------:R-:W-:Y:S01]  /*b750*/  IMAD.IADD R9, R9, 0x1, R11 ;  /* 0x0000000109097824 */ /* 0x000fe200078e020b */
[----:B0-----:R-:W-:-:S04]  /*b760*/  ISETP.NE.U32.AND P0, PT, R28, RZ, PT ;  /* 0x000000ff1c00720c */ /* 0x001fc80003f05070 */
[----:B------:R-:W-:Y:S02]  /*b770*/  ISETP.NE.AND.EX P0, PT, R29, RZ, PT, P0 ;  /* 0x000000ff1d00720c */ /* 0x000fe40003f05300 */
[----:B------:R-:W0:Y:S01]  /*b780*/  LDC R20, c[0x0][0x600] ;  /* 0x00018000ff147b82 */ /* 0x000e220000000800 */
[-CC-:B-1----:R-:W-:Y:S01]  /*b790*/  SHF.R.U64 R14, R8, R10.reuse, R9.reuse ;  /* 0x0000000a080e7219 */ /* 0x182fe20000001209 */
[----:B------:R-:W-:Y:S01]  /*b7a0*/  IMAD.MOV.U32 R8, RZ, RZ, -0x1 ;  /* 0xffffffffff087424 */ /* 0x000fe200078e00ff */
[----:B------:R-:W-:-:S05]  /*b7b0*/  SHF.R.U32.HI R9, RZ, R10, R9 ;  /* 0x0000000aff097219 */ /* 0x000fca0000011609 */
[----:B------:R-:W1:Y:S01]  /*b7c0*/  LDC R26, c[0x0][0x648] ;  /* 0x00019200ff1a7b82 */ /* 0x000e620000000800 */
[-CC-:B--2---:R-:W-:Y:S02]  /*b7d0*/  SHF.R.U64 R21, R14, R12.reuse, R9.reuse ;  /* 0x0000000c0e157219 */ /* 0x184fe40000001209 */
[----:B------:R-:W-:-:S05]  /*b7e0*/  SHF.R.U32.HI R6, RZ, R12, R9 ;  /* 0x0000000cff067219 */ /* 0x000fca0000011609 */
[----:B------:R-:W2:Y:S01]  /*b7f0*/  LDC R27, c[0x0][0x638] ;  /* 0x00018e00ff1b7b82 */ /* 0x000ea20000000800 */
[-C--:B---3--:R-:W-:Y:S02]  /*b800*/  SHF.L.U32 R8, R8, R25.reuse, RZ ;  /* 0x0000001908087219 */ /* 0x088fe400000006ff */
[-CC-:B------:R-:W-:Y:S02]  /*b810*/  SHF.R.U64 R23, R21, R25.reuse, R6.reuse ;  /* 0x0000001915177219 */ /* 0x180fe40000001206 */
[----:B------:R-:W-:Y:S02]  /*b820*/  LOP3.LUT R32, RZ, R8, RZ, 0x33, !PT ;  /* 0x00000008ff207212 */ /* 0x000fe400078e33ff */
[----:B------:R-:W-:Y:S01]  /*b830*/  SHF.R.U32.HI R9, RZ, R25, R6 ;  /* 0x00000019ff097219 */ /* 0x000fe20000011606 */
[----:B------:R-:W3:Y:S01]  /*b840*/  LDC R31, c[0x0][0x610] ;  /* 0x00018400ff1f7b82 */ /* 0x000ee20000000800 */
[----:B------:R-:W-:Y:S01]  /*b850*/  IMAD.MOV.U32 R8, RZ, RZ, R23 ;  /* 0x000000ffff087224 */ /* 0x000fe200078e0017 */
[----:B------:R-:W-:Y:S06]  /*b860*/  @!P0 BRA `(.L_x_291) ;  /* 0x0000000000288947 */ /* 0x000fec0003800000 */
[----:B------:R-:W4:Y:S02]  /*b870*/  LDC R6, c[0x0][0x64c] ;  /* 0x00019300ff067b82 */ /* 0x000f240000000800 */
[----:B----4-:R-:W-:-:S05]  /*b880*/  IADD3 R13, P0, R23, R6, RZ ;  /* 0x00000006170d7210 */ /* 0x010fca0007f1e0ff */
        /* <DEDUP_REMOVED lines=8> */
.L_x_291:
[----:B------:R-:W-:Y:S02]  /*b910*/  ISETP.NE.AND P0, PT, R2, 0x1, PT ;  /* 0x000000010200780c */ /* 0x000fe40003f05270 */
[----:B-1----:R-:W-:Y:S01]  /*b920*/  SHF.R.U64 R6, R8, R26, R9 ;  /* 0x0000001a08067219 */ /* 0x002fe20000001209 */
[----:B0-----:R-:W-:Y:S01]  /*b930*/  VIADD R9, R20, 0xffffffff ;  /* 0xffffffff14097836 */ /* 0x001fe20000000000 */
[----:B------:R-:W-:Y:S02]  /*b940*/  SHF.L.U32 R30, R30, R25, RZ ;  /* 0x000000191e1e7219 */ /* 0x000fe400000006ff */
[----:B------:R-:W-:Y:S01]  /*b950*/  LOP3.LUT R5, R21, R32, RZ, 0xc0, !PT ;  /* 0x0000002015057212 */ /* 0x000fe200078ec0ff */
[----:B------:R-:W-:-:S04]  /*b960*/  IMAD.MOV R8, RZ, RZ, -R6 ;  /* 0x000000ffff087224 */ /* 0x000fc800078e0a06 */
[----:B------:R-:W-:Y:S01]  /*b970*/  IMAD R6, R30, R6, R5 ;  /* 0x000000061e067224 */ /* 0x000fe200078e0205 */
[----:B------:R-:W-:Y:S01]  /*b980*/  LOP3.LUT R5, R14, R9, RZ, 0xc0, !PT ;  /* 0x000000090e057212 */ /* 0x000fe200078ec0ff */
[----:B------:R-:W-:Y:S02]  /*b990*/  @P0 IMAD R3, R7, R24, R4 ;  /* 0x0000001807030224 */ /* 0x000fe400078e0204 */
[----:B--2---:R-:W-:Y:S02]  /*b9a0*/  IMAD R4, R8, R27, R23 ;  /* 0x0000001b08047224 */ /* 0x004fe400078e0217 */
[----:B---3--:R-:W-:Y:S02]  /*b9b0*/  IMAD R3, R6, R31, R3 ;  /* 0x0000001f06037224 */ /* 0x008fe400078e0203 */
[----:B------:R-:W-:Y:S02]  /*b9c0*/  IMAD R4, R4, R20, R5 ;  /* 0x0000001404047224 */ /* 0x000fe400078e0205 */
[----:B------:R-:W-:-:S02]  /*b9d0*/  IMAD.MOV.U32 R8, RZ, RZ, 0x1 ;  /* 0x00000001ff087424 */ /* 0x000fc400078e00ff */
[----:B------:R-:W-:Y:S01]  /*b9e0*/  IMAD.MOV.U32 R6, RZ, RZ, R22 ;  /* 0x000000ffff067224 */ /* 0x000fe200078e0016 */
[----:B------:R-:W-:Y:S02]  /*b9f0*/  SEL R21, R4, R3, !P0 ;  /* 0x0000000304157207 */ /* 0x000fe40004000000 */
[----:B------:R-:W-:-:S07]  /*ba00*/  SEL R20, R3, R4, !P0 ;  /* 0x0000000403147207 */ /* 0x000fce0004000000 */
.L_x_289:
[----:B------:R-:W-:-:S08]  /*ba10*/  NOP ;  /* 0x0000000000007918 */ /* 0x000fd00000000000 */
[----:B------:R-:W0:-:S00]  /*ba20*/  USETMAXREG.DEALLOC.CTAPOOL 0x28 ;  /* 0x00000028000079c8 */ /* 0x000e0000080e0500 */
[----:B0-----:R-:W-:-:S13]  /*ba30*/  ISETP.NE.AND P0, PT, R0, RZ, PT ;  /* 0x000000ff0000720c */ /* 0x001fda0003f05270 */
[----:B------:R-:W-:Y:S05]  /*ba40*/  @P0 EXIT ;  /* 0x000000000000094d */ /* 0x000fea0003800000 */
[----:B------:R-:W-:Y:S01]  /*ba50*/  LOP3.LUT P0, RZ, R8, 0xff, RZ, 0xc0, !PT ;  /* 0x000000ff08ff7812 */ /* 0x000fe2000780c0ff */
[----:B------:R-:W-:Y:S02]  /*ba60*/  IMAD.MOV.U32 R0, RZ, RZ, 0x1 ;  /* 0x00000001ff007424 */ /* 0x000fe400078e00ff */
[----:B------:R-:W-:-:S10]  /*ba70*/  IMAD.MOV.U32 R3, RZ, RZ, RZ ;  /* 0x000000ffff037224 */ /* 0x000fd400078e00ff */
[----:B------:R-:W-:Y:S05]  /*ba80*/  @!P0 BRA `(.L_x_292) ;  /* 0x0000000c00788947 */ /* 0x000fea0003800000 */
[----:B------:R-:W0:Y:S01]  /*ba90*/  LDC R0, c[0x0][0x28c] ;  /* 0x0000a300ff007b82 */ /* 0x000e220000000800 */
[----:B------:R-:W1:Y:S01]  /*baa0*/  S2R R11, SR_CgaCtaId ;  /* 0x00000000000b7919 */ /* 0x000e620000008800 */
[----:B------:R-:W-:Y:S01]  /*bab0*/  ULDC UR5, c[0x0][0x658] ;  /* 0x0001960000057ab9 */ /* 0x000fe20000000800 */
[----:B------:R-:W-:Y:S01]  /*bac0*/  UMOV UR7, 0xffffffff ;  /* 0xffffffff00077882 */ /* 0x000fe20000000000 */
[----:B------:R-:W-:Y:S01]  /*bad0*/  ULDC UR6, c[0x0][0xc] ;  /* 0x0000030000067ab9 */ /* 0x000fe20000000800 */
[----:B------:R-:W-:Y:S01]  /*bae0*/  USHF.L.U32 UR9, UR7, UR5, URZ ;  /* 0x0000000507097299 */ /* 0x000fe2000800063f */
[----:B------:R-:W-:Y:S01]  /*baf0*/  BSSY B0, `(.L_x_292) ;  /* 0x00000d7000007945 */ /* 0x000fe20003800000 */
[----:B------:R-:W-:Y:S01]  /*bb00*/  UMOV UR8, 0x1 ;  /* 0x0000000100087882 */ /* 0x000fe20000000000 */
[----:B------:R-:W-:Y:S01]  /*bb10*/  ULDC UR7, c[0x0][0x10] ;  /* 0x0000040000077ab9 */ /* 0x000fe20000000800 */
[----:B------:R-:W-:Y:S01]  /*bb20*/  USHF.L.U32 UR5, UR8, UR5, URZ ;  /* 0x0000000508057299 */ /* 0x000fe2000800063f */
[----:B------:R-:W-:Y:S01]  /*bb30*/  MOV R9, 0x1 ;  /* 0x0000000100097802 */ /* 0x000fe20000000f00 */
[----:B------:R-:W-:Y:S01]  /*bb40*/  UIMAD.WIDE.U32 UR6, UR6, UR7, URZ ;  /* 0x00000007060672a5 */ /* 0x000fe2000f8e003f */
[----:B------:R-:W-:Y:S01]  /*bb50*/  LOP3.LUT R13, R19, 0x2, RZ, 0xfc, !PT ;  /* 0x00000002130d7812 */ /* 0x000fe200078efcff */
[----:B------:R-:W-:Y:S01]  /*bb60*/  ULDC UR8, c[0x0][0x14] ;  /* 0x0000050000087ab9 */ /* 0x000fe20000000800 */
[----:B------:R-:W-:Y:S01]  /*bb70*/  ULDC UR4, c[0x0][0x600] ;  /* 0x0001800000047ab9 */ /* 0x000fe20000000800 */
[----:B------:R-:W-:-:S02]  /*bb80*/  UIMAD.WIDE.U32 UR30, UR6, UR8, URZ ;  /* 0x00000008061e72a5 */ /* 0x000fc4000f8e003f */
[----:B------:R-:W-:Y:S02]  /*bb90*/  UIMAD UR7, UR7, UR8, URZ ;  /* 0x00000008070772a4 */ /* 0x000fe4000f8e023f */
[----:B------:R-:W-:Y:S02]  /*bba0*/  UIADD3 UR4, UR4, -0x1, URZ ;  /* 0xffffffff04047890 */ /* 0x000fe4000fffe03f */
[----:B------:R-:W-:Y:S02]  /*bbb0*/  ULOP3.LUT UR6, URZ, UR9, URZ, 0x33, !UPT ;  /* 0x000000093f067292 */ /* 0x000fe4000f8e333f */
[----:B------:R-:W-:Y:S01]  /*bbc0*/  UIADD3 UR7, UR31, UR7, URZ ;  /* 0x000000071f077290 */ /* 0x000fe2000fffe03f */
[----:B0-----:R-:W-:Y:S01]  /*bbd0*/  VIADD R0, R0, 0x7f ;  /* 0x0000007f00007836 */ /* 0x001fe20000000000 */
[----:B------:R-:W-:-:S04]  /*bbe0*/  ULDC.64 UR38, c[0x0][0x198] ;  /* 0x0000660000267ab9 */ /* 0x000fc80000000a00 */
[----:B------:R-:W-:-:S04]  /*bbf0*/  SHF.R.S32.HI R3, RZ, 0x1f, R0 ;  /* 0x0000001fff037819 */ /* 0x000fc80000011400 */
[----:B------:R-:W-:Y:S01]  /*bc00*/  LEA.HI R8, R3, R0, RZ, 0x7 ;  /* 0x0000000003087211 */ /* 0x000fe200078f38ff */
[C---:B-1----:R-:W-:Y:S02]  /*bc10*/  IMAD.SHL.U32 R10, R11.reuse, 0x40, RZ ;  /* 0x000000400b0a7824 */ /* 0x042fe400078e00ff */
[----:B------:R-:W-:Y:S01]  /*bc20*/  IMAD.SHL.U32 R11, R11, 0x1000, RZ ;  /* 0x000010000b0b7824 */ /* 0x000fe200078e00ff */
[----:B------:R-:W-:Y:S01]  /*bc30*/  SHF.R.S32.HI R8, RZ, 0x7, R8 ;  /* 0x00000007ff087819 */ /* 0x000fe20000011408 */
[----:B------:R-:W-:Y:S01]  /*bc40*/  IMAD.MOV.U32 R0, RZ, RZ, 0x1 ;  /* 0x00000001ff007424 */ /* 0x000fe200078e00ff */
[----:B------:R-:W-:Y:S01]  /*bc50*/  LOP3.LUT R10, R10, 0x40, RZ, 0xc0, !PT ;  /* 0x000000400a0a7812 */ /* 0x000fe200078ec0ff */
[----:B------:R-:W-:Y:S01]  /*bc60*/  IMAD.MOV.U32 R3, RZ, RZ, RZ ;  /* 0x000000ffff037224 */ /* 0x000fe200078e00ff */
[----:B------:R-:W-:Y:S01]  /*bc70*/  LOP3.LUT R11, R11, 0x1000, RZ, 0xc0, !PT ;  /* 0x000010000b0b7812 */ /* 0x000fe200078ec0ff */
[----:B------:R-:W-:-:S07]  /*bc80*/  VIADD R12, R8, 0x1 ;  /* 0x00000001080c7836 */ /* 0x000fce0000000000 */
.L_x_303:
[----:B------:R-:W-:-:S03]  /*bc90*/  UMOV UR8, 0xffffffff ;  /* 0xffffffff00087882 */ /* 0x000fc60000000000 */
[----:B------:R-:W-:Y:S05]  /*bca0*/  BRA.DIV UR8, `(.L_x_293) ;  /* 0x0000000e08907947 */ /* 0x000fea000b800000 */
[----:B------:R-:W-:-:S13]  /*bcb0*/  ELECT P6, URZ, PT ;  /* 0x00000000003f782f */ /* 0x000fda00038c0000 */
.L_x_312:
[----:B------:R-:W0:Y:S01]  /*bcc0*/  LDC R4, c[0x0][0x28c] ;  /* 0x0000a300ff047b82 */ /* 0x000e220000000800 */
[----:B------:R-:W-:Y:S01]  /*bcd0*/  BSSY B1, `(.L_x_294) ;  /* 0x0000044000017945 */ /* 0x000fe20003800000 */
[----:B0-----:R-:W-:-:S13]  /*bce0*/  ISETP.LT.OR P6, PT, R4, 0x1, !P6 ;  /* 0x000000010400780c */ /* 0x001fda00077c1670 */
[----:B------:R-:W-:Y:S05]  /*bcf0*/  @P6 BRA `(.L_x_295) ;  /* 0x0000000400046947 */ /* 0x000fea0003800000 */
[----:B------:R-:W-:Y:S01]  /*bd00*/  IMAD.SHL.U32 R22, R20, 0x100, RZ ;  /* 0x0000010014167824 */ /* 0x000fe200078e00ff */
[----:B------:R-:W-:Y:S01]  /*bd10*/  MOV R24, RZ ;  /* 0x000000ff00187202 */ /* 0x000fe20000000f00 */
[----:B------:R-:W-:Y:S02]  /*bd20*/  IMAD R21, R21, 0x80, R10 ;  /* 0x0000008015157824 */ /* 0x000fe400078e020a */
[----:B------:R-:W-:Y:S02]  /*bd30*/  IMAD.MOV.U32 R4, RZ, RZ, R12 ;  /* 0x000000ffff047224 */ /* 0x000fe400078e000c */
[----:B------:R-:W-:Y:S02]  /*bd40*/  IMAD.MOV.U32 R5, RZ, RZ, R0 ;  /* 0x000000ffff057224 */ /* 0x000fe400078e0000 */
[----:B------:R-:W-:-:S07]  /*bd50*/  IMAD.MOV.U32 R14, RZ, RZ, R3 ;  /* 0x000000ffff0e7224 */ /* 0x000fce00078e0003 */
.L_x_298:
[----:B------:R-:W0:Y:S01]  /*bd60*/  S2R R20, SR_CgaCtaId ;  /* 0x0000000000147919 */ /* 0x000e220000008800 */
[----:B------:R-:W-:Y:S02]  /*bd70*/  MOV R7, 0x400 ;  /* 0x0000040000077802 */ /* 0x000fe40000000f00 */
[----:B------:R-:W-:-:S13]  /*bd80*/  LOP3.LUT P1, RZ, R18, 0x7f, RZ, 0xc0, !PT ;  /* 0x0000007f12ff7812 */ /* 0x000fda000782c0ff */
[----:B------:R-:W1:Y:S01]  /*bd90*/  @!P1 LDC R15, c[0x0][0x500] ;  /* 0x00014000ff0f9b82 */ /* 0x000e620000000800 */
[----:B0-----:R-:W-:Y:S02]  /*bda0*/  LEA R23, R20, R7, 0x18 ;  /* 0x0000000714177211 */ /* 0x001fe400078ec0ff */
[----:B------:R-:W-:-:S03]  /*bdb0*/  SHF.L.U32 R7, R5, 0x1f, RZ ;  /* 0x0000001f05077819 */ /* 0x000fc600000006ff */
[----:B------:R-:W-:-:S04]  /*bdc0*/  IMAD R20, R14, 0x8, R23 ;  /* 0x000000080e147824 */ /* 0x000fc800078e0217 */
[----:B------:R-:W0:Y:S02]  /*bdd0*/  SYNCS.PHASECHK.TRANS64.TRYWAIT P0, [R20+URZ+0x10], R7 ;  /* 0x00001007140075a7 */ /* 0x000e24000800017f */
[----:B01----:R-:W-:Y:S05]  /*bde0*/  @!P0 BRA `(.L_x_296) ;  /* 0x0000000c00608947 */ /* 0x003fea0003800000 */
.L_x_313:
[----:B0-----:R-:W-:Y:S01]  /*bdf0*/  PRMT R7, R13, 0x9910, RZ ;  /* 0x000099100d077816 */ /* 0x001fe200000000ff */
[----:B------:R0:W-:Y:S03]  /*be00*/  @!P1 SYNCS.ARRIVE.TRANS64 RZ, [R20+URZ], R15 ;  /* 0x0000000f14ff99a7 */ /* 0x0001e6000800003f */
[----:B------:R-:W-:-:S13]  /*be10*/  ISETP.NE.AND P0, PT, R7, 0x2, PT ;  /* 0x000000020700780c */ /* 0x000fda0003f05270 */
[----:B0-----:R-:W-:Y:S05]  /*be20*/  @P0 BRA `(.L_x_297) ;  /* 0x0000000000040947 */ /* 0x001fea0003800000 */
[----:B------:R-:W-:Y:S01]  /*be30*/  BPT.TRAP 0x1 ;  /* 0x000000040000795c */ /* 0x000fe20000300000 */
.L_x_297:
[----:B------:R-:W-:Y:S01]  /*be40*/  IMAD R7, R14, 0x10000, R23 ;  /* 0x000100000e077824 */ /* 0x000fe200078e0217 */
[----:B------:R-:W-:Y:S01]  /*be50*/  R2UR UR34, R24 ;  /* 0x00000000182272ca */ /* 0x000fe200000e0000 */
[----:B------:R-:W-:Y:S01]  /*be60*/  VIADD R4, R4, 0xffffffff ;  /* 0xffffffff04047836 */ /* 0x000fe20000000000 */
[----:B------:R-:W-:Y:S01]  /*be70*/  R2UR UR33, R20 ;  /* 0x00000000142172ca */ /* 0x000fe200000e0000 */
[----:B------:R-:W-:Y:S01]  /*be80*/  UIADD3 UR14, UP0, UR38, 0xf0, URZ ;  /* 0x000000f0260e7890 */ /* 0x000fe2000ff1e03f */
[----:B------:R-:W-:Y:S01]  /*be90*/  R2UR UR24, R7 ;  /* 0x00000000071872ca */ /* 0x000fe200000e0000 */
[----:B------:R-:W-:Y:S01]  /*bea0*/  IMAD R7, R14, 0x4000, R11 ;  /* 0x000040000e077824 */ /* 0x000fe200078e020b */
[----:B------:R-:W-:Y:S01]  /*beb0*/  R2UR UR36, R6 ;  /* 0x00000000062472ca */ /* 0x000fe200000e0000 */
[----:B------:R-:W-:Y:S01]  /*bec0*/  UIADD3 UR40, UP1, UR38, 0x1f0, URZ ;  /* 0x000001f026287890 */ /* 0x000fe2000ff3e03f */
[----:B------:R-:W-:Y:S01]  /*bed0*/  R2UR UR35, R22 ;  /* 0x00000000162372ca */ /* 0x000fe200000e0000 */
[----:B------:R-:W-:Y:S01]  /*bee0*/  IMAD R7, R7, 0x2, R23 ;  /* 0x0000000207077824 */ /* 0x000fe200078e0217 */
[----:B------:R-:W-:Y:S01]  /*bef0*/  R2UR UR19, R21 ;  /* 0x00000000151372ca */ /* 0x000fe200000e0000 */
[----:B------:R-:W-:Y:S01]  /*bf00*/  UIADD3.X UR15, URZ, UR39, URZ, UP0, !UPT ;  /* 0x000000273f0f7290 */ /* 0x000fe200087fe43f */
[----:B------:R-:W-:Y:S01]  /*bf10*/  ISETP.GT.AND P1, PT, R4, 0x1, PT ;  /* 0x000000010400780c */ /* 0x000fe20003f24270 */
[----:B------:R-:W-:Y:S01]  /*bf20*/  UIADD3 UR26, UR34, 0x40, URZ ;  /* 0x00000040221a7890 */ /* 0x000fe2000fffe03f */
[----:B------:R-:W-:Y:S01]  /*bf30*/  R2UR UR8, R7 ;  /* 0x00000000070872ca */ /* 0x000fe200000e0000 */
[----:B------:R-:W-:Y:S01]  /*bf40*/  UIADD3.X UR41, URZ, UR39, URZ, UP1, !UPT ;  /* 0x000000273f297290 */ /* 0x000fe20008ffe43f */
[----:B------:R-:W-:Y:S01]  /*bf50*/  IADD3 R14, R14, 0x1, RZ ;  /* 0x000000010e0e7810 */ /* 0x000fe20007ffe0ff */
[----:B------:R-:W-:Y:S01]  /*bf60*/  UIADD3 UR32, UR24, 0x100, URZ ;  /* 0x0000010018207890 */ /* 0x000fe2000fffe03f */
[----:B------:R-:W-:Y:S01]  /*bf70*/  VIADD R24, R24, 0x80 ;  /* 0x0000008018187836 */ /* 0x000fe20000000000 */
[----:B------:R-:W-:Y:S01]  /*bf80*/  UIADD3 UR24, UR24, 0x8100, URZ ;  /* 0x0000810018187890 */ /* 0x000fe2000fffe03f */
[----:B------:R-:W-:Y:S01]  /*bf90*/  ISETP.NE.AND P0, PT, R14, 0x2, PT ;  /* 0x000000020e00780c */ /* 0x000fe20003f05270 */
[----:B------:R-:W-:Y:S01]  /*bfa0*/  UMOV UR22, 0x0 ;  /* 0x0000000000167882 */ /* 0x000fe20000000000 */
[----:B------:R-:W-:Y:S01]  /*bfb0*/  UMOV UR23, 0x10000000 ;  /* 0x1000000000177882 */ /* 0x000fe20000000000 */
[----:B------:R-:W-:Y:S01]  /*bfc0*/  UMOV UR25, UR33 ;  /* 0x0000002100197c82 */ /* 0x000fe20008000000 */
[----:B------:R-:W-:Y:S01]  /*bfd0*/  UMOV UR28, UR36 ;  /* 0x00000024001c7c82 */ /* 0x000fe20008000000 */
[----:B------:R-:W-:Y:S01]  /*bfe0*/  UMOV UR27, UR35 ;  /* 0x00000023001b7c82 */ /* 0x000fe20008000000 */
[----:B------:R-:W-:Y:S01]  /*bff0*/  UMOV UR13, 0x30000 ;  /* 0x00030000000d7882 */ /* 0x000fe20000000000 */
[----:B------:R-:W-:Y:S01]  /*c000*/  UIADD3 UR16, UR8, 0x20100, URZ ;  /* 0x0002010008107890 */ /* 0x000fe2000fffe03f */
[----:B------:R0:W-:Y:S01]  /*c010*/  UTMALDG.3D [UR32], [UR14], desc[UR22] ;  /* 0x000016200e0075b4 */ /* 0x0001e20008011000 */
[----:B------:R-:W-:Y:S01]  /*c020*/  UIADD3 UR8, UR8, 0x24100, URZ ;  /* 0x0002410008087890 */ /* 0x000fe2000fffe03f */
[----:B------:R-:W-:Y:S01]  /*c030*/  SEL R20, RZ, 0x1, P0 ;  /* 0x00000001ff147807 */ /* 0x000fe20000000000 */
[----:B------:R-:W-:Y:S01]  /*c040*/  UMOV UR17, UR33 ;  /* 0x0000002100117c82 */ /* 0x000fe20008000000 */
[----:B------:R-:W-:Y:S01]  /*c050*/  UMOV UR18, UR34 ;  /* 0x0000002200127c82 */ /* 0x000fe20008000000 */
[----:B------:R-:W-:Y:S01]  /*c060*/  UMOV UR20, UR36 ;  /* 0x0000002400147c82 */ /* 0x000fe20008000000 */
[----:B------:R-:W-:Y:S01]  /*c070*/  UMOV UR9, UR33 ;  /* 0x0000002100097c82 */ /* 0x000fe20008000000 */
[----:B------:R-:W-:Y:S01]  /*c080*/  UMOV UR11, UR19 ;  /* 0x00000013000b7c82 */ /* 0x000fe20008000000 */
[----:B------:R-:W-:Y:S01]  /*c090*/  UMOV UR12, UR36 ;  /* 0x00000024000c7c82 */ /* 0x000fe20008000000 */
[----:B------:R0:W-:Y:S01]  /*c0a0*/  UTMALDG.3D [UR24], [UR14], desc[UR22] ;  /* 0x000016180e0075b4 */ /* 0x0001e20008011000 */
[----:B------:R-:W-:Y:S01]  /*c0b0*/  UMOV UR10, UR26 ;  /* 0x0000001a000a7c82 */ /* 0x000fe20008000000 */
[----:B------:R-:W-:-:S02]  /*c0c0*/  LOP3.LUT R5, R5, R20, RZ, 0x3c, !PT ;  /* 0x0000001405057212 */ /* 0x000fc400078e3cff */
[----:B------:R-:W-:Y:S01]  /*c0d0*/  SEL R14, R14, RZ, P0 ;  /* 0x000000ff0e0e7207 */ /* 0x000fe20000000000 */
[----:B------:R0:W-:Y:S01]  /*c0e0*/  UTMALDG.3D.MULTICAST [UR16], [UR40], UR13, desc[UR22] ;  /* 0x00001610280073b4 */ /* 0x0001e2000801180d */
[----:B------:R0:W-:Y:S02]  /*c0f0*/  UTMALDG.3D.MULTICAST [UR8], [UR40], UR13, desc[UR22] ;  /* 0x00001608280073b4 */ /* 0x0001e4000801180d */
[----:B0-----:R-:W-:Y:S05]  /*c100*/  @P1 BRA `(.L_x_298) ;  /* 0xfffffffc00141947 */ /* 0x001fea000383ffff */
.L_x_295:
[----:B------:R-:W-:Y:S05]  /*c110*/  BSYNC B1 ;  /* 0x0000000000017941 */ /* 0x000fea0003800000 */
.L_x_294:
[----:B------:R-:W-:Y:S01]  /*c120*/  LOP3.LUT P1, RZ, R9, 0xff, RZ, 0xc0, !PT ;  /* 0x000000ff09ff7812 */ /* 0x000fe2000782c0ff */
[----:B------:R-:W-:Y:S01]  /*c130*/  IMAD.IADD R3, R8, 0x1, R3 ;  /* 0x0000000108037824 */ /* 0x000fe200078e0203 */
[----:B------:R-:W-:Y:S01]  /*c140*/  IADD3 R16, P2, R16, UR30, RZ ;  /* 0x0000001e10107c10 */ /* 0x000fe2000ff5e0ff */
[----:B------:R-:W-:Y:S01]  /*c150*/  ULDC.64 UR8, c[0x0][0x650] ;  /* 0x0001940000087ab9 */ /* 0x000fe20000000a00 */
[----:B------:R-:W-:Y:S01]  /*c160*/  BSSY B1, `(.L_x_299) ;  /* 0x000006d000017945 */ /* 0x000fe20003800000 */
[----:B------:R-:W-:Y:S01]  /*c170*/  IMAD.MOV.U32 R20, RZ, RZ, -0x1 ;  /* 0xffffffffff147424 */ /* 0x000fe200078e00ff */
[----:B------:R-:W-:Y:S01]  /*c180*/  ISETP.GT.U32.AND P0, PT, R3, 0x1, PT ;  /* 0x000000010300780c */ /* 0x000fe20003f04070 */
[----:B------:R-:W-:Y:S01]  /*c190*/  IMAD.MOV.U32 R21, RZ, RZ, -0x1 ;  /* 0xffffffffff157424 */ /* 0x000fe200078e00ff */
[----:B------:R-:W-:Y:S02]  /*c1a0*/  SHF.R.U32.HI R4, RZ, 0x1, R3 ;  /* 0x00000001ff047819 */ /* 0x000fe40000011603 */
[----:B------:R-:W-:-:S02]  /*c1b0*/  ISETP.LT.U32.AND P0, PT, R8, 0x2, P0 ;  /* 0x000000020800780c */ /* 0x000fc40000701070 */
[----:B------:R-:W-:Y:S01]  /*c1c0*/  IADD3.X R17, R17, UR7, RZ, P2, !PT ;  /* 0x0000000711117c10 */ /* 0x000fe200097fe4ff */
[----:B------:R-:W0:Y:S01]  /*c1d0*/  @P1 S2R R6, SR_CgaCtaId ;  /* 0x0000000000061919 */ /* 0x000e220000008800 */
[----:B------:R-:W-:Y:S02]  /*c1e0*/  @P1 MOV R5, 0x400 ;  /* 0x0000040000051802 */ /* 0x000fe40000000f00 */
[----:B------:R-:W-:Y:S02]  /*c1f0*/  ISETP.GE.U32.AND P2, PT, R16, UR8, PT ;  /* 0x0000000810007c0c */ /* 0x000fe4000bf46070 */
[----:B------:R-:W-:Y:S02]  /*c200*/  LOP3.LUT R4, R4, 0x1, RZ, 0xc0, !PT ;  /* 0x0000000104047812 */ /* 0x000fe400078ec0ff */
[----:B------:R-:W-:Y:S02]  /*c210*/  LOP3.LUT R3, R3, 0x1, RZ, 0xc0, !PT ;  /* 0x0000000103037812 */ /* 0x000fe400078ec0ff */
[----:B------:R-:W-:-:S02]  /*c220*/  PRMT R9, RZ, 0x7610, R9 ;  /* 0x00007610ff097816 */ /* 0x000fc40000000009 */
[----:B0-----:R-:W-:Y:S01]  /*c230*/  @P1 LEA R5, R6, R5, 0x18 ;  /* 0x0000000506051211 */ /* 0x001fe200078ec0ff */
[----:B------:R-:W-:-:S03]  /*c240*/  IMAD.MOV.U32 R6, RZ, RZ, -0x1 ;  /* 0xffffffffff067424 */ /* 0x000fc600078e00ff */
[----:B------:R0:W-:Y:S01]  /*c250*/  @P1 SYNCS.ARRIVE.TRANS64.A1T0 RZ, [R5+URZ+0x38], RZ ;  /* 0x000038ff05ff19a7 */ /* 0x0001e2000810003f */
[----:B------:R-:W-:-:S04]  /*c260*/  ISETP.NE.U32.AND P1, PT, R4, 0x1, PT ;  /* 0x000000010400780c */ /* 0x000fc80003f25070 */
[----:B------:R-:W-:Y:S02]  /*c270*/  ISETP.GT.U32.AND P1, PT, R8, 0x1, !P1 ;  /* 0x000000010800780c */ /* 0x000fe40004f24070 */
[----:B0-----:R-:W-:Y:S02]  /*c280*/  SEL R5, RZ, 0x1, !P0 ;  /* 0x00000001ff057807 */ /* 0x001fe40004000000 */
[----:B------:R-:W-:Y:S02]  /*c290*/  ISETP.GE.U32.AND.EX P0, PT, R17, UR9, PT, P2 ;  /* 0x0000000911007c0c */ /* 0x000fe4000bf06120 */
[----:B------:R-:W-:-:S04]  /*c2a0*/  SEL R4, RZ, 0x1, !P1 ;  /* 0x00000001ff047807 */ /* 0x000fc80004800000 */
[----:B------:R-:W-:Y:S02]  /*c2b0*/  LOP3.LUT R0, R4, R0, R5, 0x96, !PT ;  /* 0x0000000004007212 */ /* 0x000fe400078e9605 */
[----:B------:R-:W-:-:S05]  /*c2c0*/  PRMT R4, RZ, 0x7610, R4 ;  /* 0x00007610ff047816 */ /* 0x000fca0000000004 */
[----:B------:R-:W-:Y:S05]  /*c2d0*/  @P0 BRA `(.L_x_300) ;  /* 0x0000000400540947 */ /* 0x000fea0003800000 */
[----:B------:R-:W0:Y:S01]  /*c2e0*/  S2R R15, SR_CTAID.X ;  /* 0x00000000000f7919 */ /* 0x000e220000002500 */
[----:B------:R-:W-:Y:S01]  /*c2f0*/  ULDC.64 UR8, c[0x0][0x628] ;  /* 0x00018a0000087ab9 */ /* 0x000fe20000000a00 */
[----:B------:R-:W-:Y:S01]  /*c300*/  ULDC UR11, c[0x0][0x630] ;  /* 0x00018c00000b7ab9 */ /* 0x000fe20000000800 */
[----:B------:R-:W-:Y:S01]  /*c310*/  ISETP.NE.U32.AND P0, PT, RZ, UR8, PT ;  /* 0x00000008ff007c0c */ /* 0x000fe2000bf05070 */
[----:B------:R-:W1:Y:S01]  /*c320*/  S2R R20, SR_CTAID.Y ;  /* 0x0000000000147919 */ /* 0x000e620000002600 */
[----:B------:R-:W-:Y:S01]  /*c330*/  ULDC UR12, c[0x0][0x150] ;  /* 0x00005400000c7ab9 */ /* 0x000fe20000000800 */
[----:B------:R-:W-:Y:S01]  /*c340*/  IMAD.MOV.U32 R4, RZ, RZ, R16 ;  /* 0x000000ffff047224 */ /* 0x000fe200078e0010 */
[----:B------:R-:W-:Y:S02]  /*c350*/  ISETP.NE.AND.EX P0, PT, RZ, UR9, PT, P0 ;  /* 0x00000009ff007c0c */ /* 0x000fe4000bf05300 */
[----:B------:R-:W-:Y:S02]  /*c360*/  MOV R5, R17 ;  /* 0x0000001100057202 */ /* 0x000fe40000000f00 */
[----:B0-----:R-:W-:-:S09]  /*c370*/  I2FP.F32.U32 R22, R15 ;  /* 0x0000000f00167245 */ /* 0x001fd20000201000 */
[----:B------:R-:W-:Y:S05]  /*c380*/  @!P0 BRA `(.L_x_301) ;  /* 0x0000000000288947 */ /* 0x000fea0003800000 */
[----:B------:R-:W-:Y:S02]  /*c390*/  ULDC UR10, c[0x0][0x634] ;  /* 0x00018d00000a7ab9 */ /* 0x000fe40000000800 */
[----:B------:R-:W-:-:S05]  /*c3a0*/  IADD3 R5, P0, R16, UR10, RZ ;  /* 0x0000000a10057c10 */ /* 0x000fca000ff1e0ff */
[----:B------:R-:W-:-:S04]  /*c3b0*/  IMAD.X R21, RZ, RZ, R17, P0 ;  /* 0x000000ffff157224 */ /* 0x000fc800000e0611 */
[----:B------:R-:W-:-:S04]  /*c3c0*/  IMAD.WIDE.U32 R6, R21, UR8, RZ ;  /* 0x0000000815067c25 */ /* 0x000fc8000f8e00ff */
[----:B------:R-:W-:-:S04]  /*c3d0*/  IMAD.WIDE.U32 R6, P0, R5, UR9, R6 ;  /* 0x0000000905067c25 */ /* 0x000fc8000f800006 */
[----:B------:R-:W-:-:S04]  /*c3e0*/  IMAD.WIDE.U32 R4, R5, UR8, RZ ;  /* 0x0000000805047c25 */ /* 0x000fc8000f8e00ff */
[----:B------:R-:W-:Y:S01]  /*c3f0*/  IMAD.MOV.U32 R4, RZ, RZ, R7 ;  /* 0x000000ffff047224 */ /* 0x000fe200078e0007 */
[----:B------:R-:W-:Y:S01]  /*c400*/  IADD3 RZ, P1, R5, R6, RZ ;  /* 0x0000000605ff7210 */ /* 0x000fe20007f3e0ff */
[----:B------:R-:W-:-:S04]  /*c410*/  IMAD.X R5, RZ, RZ, RZ, P0 ;  /* 0x000000ffff057224 */ /* 0x000fc800000e06ff */
[----:B------:R-:W-:-:S08]  /*c420*/  IMAD.WIDE.U32.X R4, R21, UR9, R4, P1 ;  /* 0x0000000915047c25 */ /* 0x000fd000088e0404 */
.L_x_301:
[--C-:B------:R-:W-:Y:S01]  /*c430*/  SHF.R.U64 R14, R4, UR11, R5.reuse ;  /* 0x0000000b040e7c19 */ /* 0x100fe20008001205 */
[----:B------:R-:W-:Y:S01]  /*c440*/  FMUL R22, R22, UR12 ;  /* 0x0000000c16167c20 */ /* 0x000fe20008400000 */
[----:B------:R-:W-:Y:S01]  /*c450*/  SHF.R.U32.HI R4, RZ, UR11, R5 ;  /* 0x0000000bff047c19 */ /* 0x000fe20008011605 */
[----:B------:R-:W0:Y:S01]  /*c460*/  LDC R6, c[0x0][0x144] ;  /* 0x00005100ff067b82 */ /* 0x000e220000000800 */
[----:B------:R-:W-:Y:S01]  /*c470*/  IADD3 R5, P0, RZ, -R14, RZ ;  /* 0x8000000eff057210 */ /* 0x000fe20007f1e0ff */
[----:B------:R-:W-:Y:S01]  /*c480*/  ULDC UR10, c[0x0][0x154] ;  /* 0x00005500000a7ab9 */ /* 0x000fe20000000800 */
[----:B-1----:R-:W-:Y:S01]  /*c490*/  I2FP.F32.U32 R7, R20 ;  /* 0x0000001400077245 */ /* 0x002fe20000201000 */
[----:B------:R-:W-:Y:S01]  /*c4a0*/  ULDC.64 UR8, c[0x0][0x620] ;  /* 0x0001880000087ab9 */ /* 0x000fe20000000a00 */
[----:B------:R-:W1:Y:S01]  /*c4b0*/  F2I.U32.TRUNC.NTZ R22, R22 ;  /* 0x0000001600167305 */ /* 0x000e62000020f000 */
[----:B------:R-:W-:Y:S01]  /*c4c0*/  IMAD.X R4, RZ, RZ, ~R4, P0 ;  /* 0x000000ffff047224 */ /* 0x000fe200000e0e04 */
[----:B------:R-:W-:Y:S01]  /*c4d0*/  ISETP.NE.AND P2, PT, R2, 0x1, PT ;  /* 0x000000010200780c */ /* 0x000fe20003f45270 */
[----:B------:R-:W-:Y:S01]  /*c4e0*/  FMUL R23, R7, UR10 ;  /* 0x0000000a07177c20 */ /* 0x000fe20008400000 */
[----:B------:R-:W2:Y:S01]  /*c4f0*/  LDC R25, c[0x0][0x148] ;  /* 0x00005200ff197b82 */ /* 0x000ea20000000800 */
[----:B------:R-:W-:Y:S01]  /*c500*/  IMAD R4, R4, UR8, RZ ;  /* 0x0000000804047c24 */ /* 0x000fe2000f8e02ff */
[----:B------:R-:W-:-:S02]  /*c510*/  ULDC.64 UR10, c[0x0][0x640] ;  /* 0x00019000000a7ab9 */ /* 0x000fc40000000a00 */
[----:B------:R-:W-:Y:S01]  /*c520*/  ISETP.NE.U32.AND P0, PT, RZ, UR10, PT ;  /* 0x0000000aff007c0c */ /* 0x000fe2000bf05070 */
[----:B------:R-:W3:Y:S01]  /*c530*/  F2I.U32.TRUNC.NTZ R23, R23 ;  /* 0x0000001700177305 */ /* 0x000ee2000020f000 */
[C---:B------:R-:W-:Y:S02]  /*c540*/  IMAD R7, R5.reuse, UR9, R4 ;  /* 0x0000000905077c24 */ /* 0x040fe4000f8e0204 */
[----:B------:R-:W-:Y:S01]  /*c550*/  IMAD.WIDE.U32 R4, R5, UR8, R16 ;  /* 0x0000000805047c25 */ /* 0x000fe2000f8e0010 */
[----:B------:R-:W-:Y:S01]  /*c560*/  ULDC UR8, c[0x0][0x618] ;  /* 0x0001860000087ab9 */ /* 0x000fe20000000800 */
[----:B------:R-:W-:Y:S02]  /*c570*/  ISETP.NE.AND.EX P0, PT, RZ, UR11, PT, P0 ;  /* 0x0000000bff007c0c */ /* 0x000fe4000bf05300 */
[----:B------:R-:W-:Y:S02]  /*c580*/  IMAD.IADD R5, R5, 0x1, R7 ;  /* 0x0000000105057824 */ /* 0x000fe400078e0207 */
[----:B-1----:R-:W-:-:S03]  /*c590*/  IMAD.MOV R22, RZ, RZ, -R22 ;  /* 0x000000ffff167224 */ /* 0x002fc600078e0a16 */
[----:B------:R-:W-:Y:S01]  /*c5a0*/  SHF.R.U64 R21, R4, UR8, R5 ;  /* 0x0000000804157c19 */ /* 0x000fe20008001205 */
[----:B0-----:R-:W-:Y:S01]  /*c5b0*/  IMAD R15, R6, R22, R15 ;  /* 0x00000016060f7224 */ /* 0x001fe200078e020f */
[----:B------:R-:W-:Y:S01]  /*c5c0*/  SHF.R.U32.HI R4, RZ, UR8, R5 ;  /* 0x00000008ff047c19 */ /* 0x000fe20008011605 */
[----:B------:R-:W-:Y:S01]  /*c5d0*/  ULDC UR8, c[0x0][0x608] ;  /* 0x0001820000087ab9 */ /* 0x000fe20000000800 */
[----:B---3--:R-:W-:Y:S02]  /*c5e0*/  IMAD.MOV R6, RZ, RZ, -R23 ;  /* 0x000000ffff067224 */ /* 0x008fe400078e0a17 */
[--C-:B------:R-:W-:Y:S02]  /*c5f0*/  SHF.R.U32.HI R5, RZ, UR8, R4.reuse ;  /* 0x00000008ff057c19 */ /* 0x100fe40008011604 */
[----:B------:R-:W-:Y:S01]  /*c600*/  SHF.R.U64 R22, R21, UR8, R4 ;  /* 0x0000000815167c19 */ /* 0x000fe20008001204 */
[----:B------:R-:W-:Y:S01]  /*c610*/  ULDC UR8, c[0x0][0x658] ;  /* 0x0001960000087ab9 */ /* 0x000fe20000000800 */
[----:B--2---:R-:W-:Y:S01]  /*c620*/  @P2 IMAD R15, R25, R6, R20 ;  /* 0x00000006190f2224 */ /* 0x004fe200078e0214 */
[----:B------:R-:W-:-:S02]  /*c630*/  SHF.R.U32.HI R23, RZ, UR8, R5 ;  /* 0x00000008ff177c19 */ /* 0x000fc40008011605 */
[----:B------:R-:W-:-:S03]  /*c640*/  SHF.R.U64 R20, R22, UR8, R5 ;  /* 0x0000000816147c19 */ /* 0x000fc60008001205 */
[----:B------:R-:W-:Y:S01]  /*c650*/  IMAD.MOV.U32 R5, RZ, RZ, R23 ;  /* 0x000000ffff057224 */ /* 0x000fe200078e0017 */
[----:B------:R-:W-:Y:S01]  /*c660*/  MOV R6, R20 ;  /* 0x0000001400067202 */ /* 0x000fe20000000f00 */
[----:B------:R-:W-:Y:S06]  /*c670*/  @!P0 BRA `(.L_x_302) ;  /* 0x00000000002c8947 */ /* 0x000fec0003800000 */
        /* <DEDUP_REMOVED lines=9> */
[----:B------:R-:W-:-:S04]  /*c710*/  IMAD.WIDE.U32.X R4, R23, UR11, R4, P1 ;  /* 0x0000000b17047c25 */ /* 0x000fc800088e0404 */
[----:B------:R-:W-:-:S07]  /*c720*/  IMAD.MOV.U32 R6, RZ, RZ, R4 ;  /* 0x000000ffff067224 */ /* 0x000fce00078e0004 */
.L_x_302:
[----:B------:R-:W-:Y:S01]  /*c730*/  ULDC UR8, c[0x0][0x648] ;  /* 0x0001920000087ab9 */ /* 0x000fe20000000800 */
[----:B------:R-:W-:Y:S01]  /*c740*/  LOP3.LUT R4, R22, UR6, RZ, 0xc0, !PT ;  /* 0x0000000616047c12 */ /* 0x000fe2000f8ec0ff */
[----:B------:R-:W-:Y:S01]  /*c750*/  ULDC UR9, c[0x0][0x610] ;  /* 0x0001840000097ab9 */ /* 0x000fe20000000800 */
[----:B------:R-:W-:Y:S01]  /*c760*/  SHF.R.U64 R5, R6, UR8, R5 ;  /* 0x0000000806057c19 */ /* 0x000fe20008001205 */
[----:B------:R-:W-:Y:S01]  /*c770*/  ULDC UR8, c[0x0][0x638] ;  /* 0x00018e0000087ab9 */ /* 0x000fe20000000800 */
[----:B------:R-:W-:Y:S02]  /*c780*/  LOP3.LUT R21, R21, UR4, RZ, 0xc0, !PT ;  /* 0x0000000415157c12 */ /* 0x000fe4000f8ec0ff */
[----:B------:R-:W-:Y:S01]  /*c790*/  MOV R6, R14 ;  /* 0x0000000e00067202 */ /* 0x000fe20000000f00 */
[----:B------:R-:W-:Y:S02]  /*c7a0*/  IMAD.MOV R7, RZ, RZ, -R5 ;  /* 0x000000ffff077224 */ /* 0x000fe400078e0a05 */
[----:B------:R-:W-:-:S02]  /*c7b0*/  IMAD R4, R5, UR5, R4 ;  /* 0x0000000505047c24 */ /* 0x000fc4000f8e0204 */
[----:B------:R-:W-:Y:S01]  /*c7c0*/  IMAD R20, R7, UR8, R20 ;  /* 0x0000000807147c24 */ /* 0x000fe2000f8e0214 */
[----:B------:R-:W-:Y:S01]  /*c7d0*/  ULDC UR8, c[0x0][0x600] ;  /* 0x0001800000087ab9 */ /* 0x000fe20000000800 */
[----:B------:R-:W-:Y:S02]  /*c7e0*/  IMAD R15, R4, UR9, R15 ;  /* 0x00000009040f7c24 */ /* 0x000fe4000f8e020f */
[----:B------:R-:W-:Y:S02]  /*c7f0*/  IMAD R20, R20, UR8, R21 ;  /* 0x0000000814147c24 */ /* 0x000fe4000f8e0215 */
[----:B------:R-:W-:-:S03]  /*c800*/  IMAD.MOV.U32 R4, RZ, RZ, 0x1 ;  /* 0x00000001ff047424 */ /* 0x000fc600078e00ff */
[----:B------:R-:W-:Y:S02]  /*c810*/  SEL R21, R20, R15, !P2 ;  /* 0x0000000f14157207 */ /* 0x000fe40005000000 */
[----:B------:R-:W-:-:S07]  /*c820*/  SEL R20, R15, R20, !P2 ;  /* 0x000000140f147207 */ /* 0x000fce0005000000 */
.L_x_300:
[----:B------:R-:W-:Y:S05]  /*c830*/  BSYNC B1 ;  /* 0x0000000000017941 */ /* 0x000fea0003800000 */
.L_x_299:
[----:B------:R-:W-:-:S13]  /*c840*/  LOP3.LUT P0, RZ, R4, 0xff, RZ, 0xc0, !PT ;  /* 0x000000ff04ff7812 */ /* 0x000fda000780c0ff */
[----:B------:R-:W-:Y:S05]  /*c850*/  @P0 BRA `(.L_x_303) ;  /* 0xfffffff4000c0947 */ /* 0x000fea000383ffff */
[----:B------:R-:W-:Y:S05]  /*c860*/  BSYNC B0 ;  /* 0x0000000000007941 */ /* 0x000fea0003800000 */
.L_x_292:
[----:B------:R-:W-:-:S03]  /*c870*/  UMOV UR8, 0xffffffff ;  /* 0xffffffff00087882 */ /* 0x000fc60000000000 */
[----:B------:R-:W-:Y:S05]  /*c880*/  BRA.DIV UR8, `(.L_x_304) ;  /* 0x0000000208cc7947 */ /* 0x000fea000b800000 */
[----:B------:R-:W-:-:S13]  /*c890*/  ELECT P6, URZ, PT ;  /* 0x00000000003f782f */ /* 0x000fda00038c0000 */
.L_x_316:
[----:B------:R-:W-:Y:S04]  /*c8a0*/  BSSY B0, `(.L_x_305) ;  /* 0x0000019000007945 */ /* 0x000fe80003800000 */
[----:B------:R-:W-:Y:S05]  /*c8b0*/  @!P6 BRA `(.L_x_306) ;  /* 0x00000000005ce947 */ /* 0x000fea0003800000 */
[----:B------:R-:W-:-:S04]  /*c8c0*/  LOP3.LUT R19, R19, 0x2, RZ, 0xfc, !PT ;  /* 0x0000000213137812 */ /* 0x000fc800078efcff */
[----:B------:R-:W-:-:S13]  /*c8d0*/  ISETP.NE.AND P0, PT, R19, 0x3, PT ;  /* 0x000000031300780c */ /* 0x000fda0003f05270 */
[----:B------:R-:W-:Y:S05]  /*c8e0*/  @!P0 BRA `(.L_x_307) ;  /* 0x0000000000048947 */ /* 0x000fea0003800000 */
[----:B------:R-:W-:Y:S01]  /*c8f0*/  BPT.TRAP 0x1 ;  /* 0x000000040000795c */ /* 0x000fe20000300000 */
.L_x_307:
[----:B------:R-:W0:Y:S01]  /*c900*/  S2R R5, SR_CgaCtaId ;  /* 0x0000000000057919 */ /* 0x000e220000008800 */
[----:B------:R-:W-:Y:S02]  /*c910*/  MOV R2, 0x400 ;  /* 0x0000040000027802 */ /* 0x000fe40000000f00 */
[----:B------:R-:W-:Y:S02]  /*c920*/  SHF.L.U32 R4, R0, 0x1f, RZ ;  /* 0x0000001f00047819 */ /* 0x000fe400000006ff */
[----:B0-----:R-:W-:-:S05]  /*c930*/  LEA R2, R5, R2, 0x18 ;  /* 0x0000000205027211 */ /* 0x001fca00078ec0ff */
[----:B------:R-:W-:-:S04]  /*c940*/  VIADD R2, R2, 0x10 ;  /* 0x0000001002027836 */ /* 0x000fc80000000000 */
[C---:B------:R-:W-:Y:S02]  /*c950*/  IMAD R7, R3.reuse, 0x8, R2 ;  /* 0x0000000803077824 */ /* 0x040fe400078e0202 */
[----:B------:R-:W-:Y:S02]  /*c960*/  VIADD R3, R3, 0x1 ;  /* 0x0000000103037836 */ /* 0x000fe40000000000 */
[----:B------:R-:W0:Y:S03]  /*c970*/  SYNCS.PHASECHK.TRANS64.TRYWAIT P0, [R7+URZ], R4 ;  /* 0x00000004070075a7 */ /* 0x000e26000800017f */
[----:B------:R-:W-:-:S04]  /*c980*/  ISETP.NE.AND P1, PT, R3, 0x2, PT ;  /* 0x000000020300780c */ /* 0x000fc80003f25270 */
[----:B------:R-:W-:Y:S02]  /*c990*/  SEL R5, RZ, 0x1, P1 ;  /* 0x00000001ff057807 */ /* 0x000fe40000800000 */
[----:B------:R-:W-:Y:S02]  /*c9a0*/  SEL R3, R3, RZ, P1 ;  /* 0x000000ff03037207 */ /* 0x000fe40000800000 */
[----:B------:R-:W-:Y:S01]  /*c9b0*/  LOP3.LUT R0, R0, R5, RZ, 0x3c, !PT ;  /* 0x0000000500007212 */ /* 0x000fe200078e3cff */
[----:B0-----:R-:W-:Y:S06]  /*c9c0*/  @!P0 BRA `(.L_x_308) ;  /* 0x00000000009c8947 */ /* 0x001fec0003800000 */
.L_x_317:
[----:B------:R-:W-:Y:S01]  /*c9d0*/  IMAD R3, R3, 0x8, R2 ;  /* 0x0000000803037824 */ /* 0x000fe200078e0202 */
[----:B------:R-:W-:-:S07]  /*c9e0*/  SHF.L.U32 R0, R0, 0x1f, RZ ;  /* 0x0000001f00007819 */ /* 0x000fce00000006ff */
.L_x_309:
[----:B-1----:R1:W2:Y:S02]  /*c9f0*/  SYNCS.PHASECHK.TRANS64.TRYWAIT P0, [R3+URZ], R0 ;  /* 0x00000000030075a7 */ /* 0x0022a4000800017f */
[----:B--2---:R-:W-:Y:S05]  /*ca00*/  @!P0 NANOSLEEP.SYNCS 0x989680 ;  /* 0x009896800000895d */ /* 0x004fea0003900000 */
[----:B------:R-:W2:Y:S02]  /*ca10*/  @!P0 SYNCS.PHASECHK.TRANS64 P0, [R3+URZ], R0 ;  /* 0x00000000030085a7 */ /* 0x000ea4000800007f */
[----:B--2---:R-:W-:Y:S05]  /*ca20*/  @!P0 BRA `(.L_x_309) ;  /* 0xfffffffc00f08947 */ /* 0x004fea000383ffff */
.L_x_306:
[----:B------:R-:W-:Y:S05]  /*ca30*/  BSYNC B0 ;  /* 0x0000000000007941 */ /* 0x000fea0003800000 */
.L_x_305:
[----:B------:R-:W-:Y:S05]  /*ca40*/  EXIT ;  /* 0x000000000000794d */ /* 0x000fea0003800000 */
.L_x_21:
[----:B----4-:R4:W0:Y:S02]  /*ca50*/  SYNCS.PHASECHK.TRANS64.TRYWAIT P1, [R3+URZ], R0 ;  /* 0x00000000030075a7 */ /* 0x010824000802017f */
[----:B0-----:R-:W-:Y:S05]  /*ca60*/  @!P1 NANOSLEEP.SYNCS 0x989680 ;  /* 0x009896800000995d */ /* 0x001fea0003900000 */
[----:B------:R-:W0:Y:S02]  /*ca70*/  @!P1 SYNCS.PHASECHK.TRANS64 P1, [R3+URZ], R0 ;  /* 0x00000000030095a7 */ /* 0x000e24000802007f */
[----:B0-----:R-:W-:Y:S05]  /*ca80*/  @!P1 BRA `(.L_x_21) ;  /* 0xfffffffc00f09947 */ /* 0x001fea000383ffff */
[----:B------:R-:W-:Y:S05]  /*ca90*/  BRA `(.L_x_20) ;  /* 0xffffff4800907947 */ /* 0x000fea000383ffff */
.L_x_26:
[----:B-1----:R1:W3:Y:S02]  /*caa0*/  SYNCS.PHASECHK.TRANS64.TRYWAIT P1, [R5+URZ], R4 ;  /* 0x00000004050075a7 */ /* 0x0022e4000802017f */
[----:B---3--:R-:W-:Y:S05]  /*cab0*/  @!P1 NANOSLEEP.SYNCS 0x989680 ;  /* 0x009896800000995d */ /* 0x008fea0003900000 */
[----:B------:R-:W3:Y:S02]  /*cac0*/  @!P1 SYNCS.PHASECHK.TRANS64 P1, [R5+URZ], R4 ;  /* 0x00000004050095a7 */ /* 0x000ee4000802007f */
[----:B---3--:R-:W-:Y:S05]  /*cad0*/  @!P1 BRA `(.L_x_26) ;  /* 0xfffffffc00f09947 */ /* 0x008fea000383ffff */
[----:B------:R-:W-:Y:S05]  /*cae0*/  BRA `(.L_x_25) ;  /* 0xffffff5000947947 */ /* 0x000fea000383ffff */
.L_x_293:
[----:B------:R-:W-:Y:S01]  /*caf0*/  BSSY B1, `(.L_x_310) ;  /* 0x0000006000017945 */ /* 0x000fe20003800000 */
[----:B------:R-:W-:-:S07]  /*cb00*/  IMAD.MOV.U32 R15, RZ, RZ, -0x1 ;  /* 0xffffffffff0f7424 */ /* 0x000fce00078e00ff */
[----:B------:R-:W-:Y:S05]  /*cb10*/  WARPSYNC.COLLECTIVE R15, `(.L_x_311) ;  /* 0x000000000f0c7348 */ /* 0x000fea0003c00000 */
[----:B------:R-:W-:Y:S02]  /*cb20*/  ELECT P6, UR62, PT ;  /* 0x00000000003e782f */ /* 0x000fe400038c0000 */
[----:B------:R-:W-:Y:S01]  /*cb30*/  MOV R14, UR62 ;  /* 0x0000003e000e7c02 */ /* 0x000fe20008000f00 */
[----:B------:R-:W-:Y:S10]  /*cb40*/  ENDCOLLECTIVE ;  /* 0x000000000000791b */ /* 0x000ff40003800000 */
.L_x_311:
[----:B------:R-:W-:Y:S05]  /*cb50*/  BSYNC B1 ;  /* 0x0000000000017941 */ /* 0x000fea0003800000 */
.L_x_310:
[----:B------:R-:W-:Y:S05]  /*cb60*/  BRA `(.L_x_312) ;  /* 0xfffffff000547947 */ /* 0x000fea000383ffff */
.L_x_296:
[----:B0-----:R0:W1:Y:S02]  /*cb70*/  SYNCS.PHASECHK.TRANS64.TRYWAIT P0, [R20+URZ+0x10], R7 ;  /* 0x00001007140075a7 */ /* 0x001064000800017f */
[----:B-1----:R-:W-:Y:S05]  /*cb80*/  @!P0 NANOSLEEP.SYNCS 0x989680 ;  /* 0x009896800000895d */ /* 0x002fea0003900000 */
[----:B------:R-:W1:Y:S02]  /*cb90*/  @!P0 SYNCS.PHASECHK.TRANS64 P0, [R20+URZ+0x10], R7 ;  /* 0x00001007140085a7 */ /* 0x000e64000800007f */
[----:B-1----:R-:W-:Y:S05]  /*cba0*/  @!P0 BRA `(.L_x_296) ;  /* 0xfffffffc00f08947 */ /* 0x002fea000383ffff */
[----:B------:R-:W-:Y:S05]  /*cbb0*/  BRA `(.L_x_313) ;  /* 0xfffffff0008c7947 */ /* 0x000fea000383ffff */
.L_x_304:
[----:B------:R-:W-:Y:S01]  /*cbc0*/  BSSY B0, `(.L_x_314) ;  /* 0x0000006000007945 */ /* 0x000fe20003800000 */
[----:B------:R-:W-:-:S07]  /*cbd0*/  IMAD.MOV.U32 R15, RZ, RZ, -0x1 ;  /* 0xffffffffff0f7424 */ /* 0x000fce00078e00ff */
[----:B------:R-:W-:Y:S05]  /*cbe0*/  WARPSYNC.COLLECTIVE R15, `(.L_x_315) ;  /* 0x000000000f0c7348 */ /* 0x000fea0003c00000 */
[----:B------:R-:W-:Y:S02]  /*cbf0*/  ELECT P6, UR62, PT ;  /* 0x00000000003e782f */ /* 0x000fe400038c0000 */
[----:B------:R-:W-:Y:S01]  /*cc00*/  MOV R14, UR62 ;  /* 0x0000003e000e7c02 */ /* 0x000fe20008000f00 */
[----:B------:R-:W-:Y:S10]  /*cc10*/  ENDCOLLECTIVE ;  /* 0x000000000000791b */ /* 0x000ff40003800000 */
.L_x_315:
[----:B------:R-:W-:Y:S05]  /*cc20*/  BSYNC B0 ;  /* 0x0000000000007941 */ /* 0x000fea0003800000 */
.L_x_314:
[----:B------:R-:W-:Y:S05]  /*cc30*/  BRA `(.L_x_316) ;  /* 0xfffffffc00187947 */ /* 0x000fea000383ffff */
.L_x_308:
[----:B0-----:R0:W1:Y:S02]  /*cc40*/  SYNCS.PHASECHK.TRANS64.TRYWAIT P0, [R7+URZ], R4 ;  /* 0x00000004070075a7 */ /* 0x001064000800017f */
[----:B-1----:R-:W-:Y:S05]  /*cc50*/  @!P0 NANOSLEEP.SYNCS 0x989680 ;  /* 0x009896800000895d */ /* 0x002fea0003900000 */
[----:B------:R-:W1:Y:S02]  /*cc60*/  @!P0 SYNCS.PHASECHK.TRANS64 P0, [R7+URZ], R4 ;  /* 0x00000004070085a7 */ /* 0x000e64000800007f */
[----:B-1----:R-:W-:Y:S05]  /*cc70*/  @!P0 BRA `(.L_x_308) ;  /* 0xfffffffc00f08947 */ /* 0x002fea000383ffff */
[----:B------:R-:W-:Y:S05]  /*cc80*/  BRA `(.L_x_317) ;  /* 0xfffffffc00507947 */ /* 0x000fea000383ffff */
.L_x_318:
[----:B------:R-:W-:-:S00]  /*cc90*/  BRA `(.L_x_318) ;  /* 0xfffffffc00fc7947 */ /* 0x000fc0000383ffff */
[----:B------:R-:W-:-:S00]  /*cca0*/  NOP ;  /* 0x0000000000007918 */ /* 0x000fc00000000000 */
        /* <DEDUP_REMOVED lines=13> */
.L_x_319:


//--------------------- .nv.global.init           --------------------------
	.section	.nv.global.init,"aw",@progbits
.nv.global.init:
	.type		$str$22,@object
	.size		$str$22,($str$23 - $str$22)
$str$22:
        /*0000*/ 	.byte	0x6b, 0x5f, 0x74, 0x69, 0x6c, 0x65, 0x5f, 0x63, 0x6f, 0x75, 0x6e, 0x74, 0x20, 0x3e, 0x3d, 0x20
        /*0010*/ 	.byte	0x31, 0x00
	.type		$str$23,@object
	.size		$str$23,(__unnamed_1 - $str$23)
$str$23:
        /*0012*/ 	.byte	0x2f, 0x74, 0x6d, 0x70, 0x2f, 0x63, 0x75, 0x74, 0x6c, 0x61, 0x73, 0x73, 0x5f, 0x73, 0x77, 0x65
        /*0022*/ 	.byte	0x65, 0x70, 0x5f, 0x73, 0x72, 0x63, 0x2f, 0x69, 0x6e, 0x63, 0x6c, 0x75, 0x64, 0x65, 0x2f, 0x63
        /*0032*/ 	.byte	0x75, 0x74, 0x6c, 0x61, 0x73, 0x73, 0x2f, 0x67, 0x65, 0x6d, 0x6d, 0x2f, 0x63, 0x6f, 0x6c, 0x6c
        /*0042*/ 	.byte	0x65, 0x63, 0x74, 0x69, 0x76, 0x65, 0x2f, 0x73, 0x6d, 0x39, 0x30, 0x5f, 0x6d, 0x6d, 0x61, 0x5f
        /*0052*/ 	.byte	0x74, 0x6d, 0x61, 0x5f, 0x67, 0x6d, 0x6d, 0x61, 0x5f, 0x73, 0x73, 0x5f, 0x77, 0x61, 0x72, 0x70
        /*0062*/ 	.byte	0x73, 0x70, 0x65, 0x63, 0x69, 0x61, 0x6c, 0x69, 0x7a, 0x65, 0x64, 0x2e, 0x68, 0x70, 0x70, 0x00
	.type		__unnamed_1,@object
	.size		__unnamed_1,(.L_0 - __unnamed_1)
__unnamed_1:
        /*0072*/ 	.byte	0x76, 0x6f, 0x69, 0x64, 0x20, 0x63, 0x75, 0x74, 0x6c, 0x61, 0x73, 0x73, 0x3a, 0x3a, 0x67, 0x65
        /* <DEDUP_REMOVED lines=180> */
        /*0bc2*/ 	.byte	0x65, 0x6e, 0x74, 0x69, 0x74, 0x79, 0x5d, 0x00
.L_0:


//--------------------- .nv.shared._ZN7cutlass13device_kernelINS_4gemm6kernel13GemmUniversalIN4cute5tupleIJiiiiEEENS1_10collective13CollectiveMmaINS1_34MainloopSm90TmaGmmaWarpSpecializedILi2ENS5_IJNS4_1CILi2EEENSA_ILi1EEESC_EEENS1_35KernelTmaWarpSpecializedCooperativeEEENS5_IJNSA_ILi256EEENSA_ILi128EEESH_EEENS_6half_tENS5_IJlSC_lEEESJ_SK_NS4_8TiledMMAINS4_8MMA_AtomIJNS4_4SM904GMMA26MMA_64x128x16_F32F16F16_SSILNSO_5MajorE0ELSQ_0ELNSO_7ScaleInE1ELSR_1EEEEEENS4_6LayoutISD_NS5_IJSC_NSA_ILi0EEESV_EEEEENS5_IJNS4_10UnderscoreESY_SY_EEEEENS4_13SM90_TMA_LOADENS4_14ComposedLayoutINS4_7SwizzleILi3ELi4ELi3EEENS4_18smem_ptr_flag_bitsILi16EEENSU_INS5_IJNSA_ILi8EEENSA_ILi64EEEEEENS5_IJS18_SC_EEEEEEEvNS4_8identityENS4_23SM90_TMA_LOAD_MULTICASTES1C_vS1D_EENS_8epilogue10collective6detail29Sm90TmaWarpSpecializedAdapterINS1H_15DefaultEpilogueISJ_SK_SK_NS1G_6thread17LinearCombinationISJ_Li1EffLNS1L_9ScaleType4KindE0ELNS_15FloatRoundStyleE2ESJ_EENS1_15EpilogueDefaultEEEEEvvEEEEvNT_6ParamsE --------------------------
	.section	.nv.shared._ZN7cutlass13device_kernelINS_4gemm6kernel13GemmUniversalIN4cute5tupleIJiiiiEEENS1_10collective13CollectiveMmaINS1_34MainloopSm90TmaGmmaWarpSpecializedILi2ENS5_IJNS4_1CILi2EEENSA_ILi1EEESC_EEENS1_35KernelTmaWarpSpecializedCooperativeEEENS5_IJNSA_ILi256EEENSA_ILi128EEESH_EEENS_6half_tENS5_IJlSC_lEEESJ_SK_NS4_8TiledMMAINS4_8MMA_AtomIJNS4_4SM904GMMA26MMA_64x128x16_F32F16F16_SSILNSO_5MajorE0ELSQ_0ELNSO_7ScaleInE1ELSR_1EEEEEENS4_6LayoutISD_NS5_IJSC_NSA_ILi0EEESV_EEEEENS5_IJNS4_10UnderscoreESY_SY_EEEEENS4_13SM90_TMA_LOADENS4_14ComposedLayoutINS4_7SwizzleILi3ELi4ELi3EEENS4_18smem_ptr_flag_bitsILi16EEENSU_INS5_IJNSA_ILi8EEENSA_ILi64EEEEEENS5_IJS18_SC_EEEEEEEvNS4_8identityENS4_23SM90_TMA_LOAD_MULTICASTES1C_vS1D_EENS_8epilogue10collective6detail29Sm90TmaWarpSpecializedAdapterINS1H_15DefaultEpilogueISJ_SK_SK_NS1G_6thread17LinearCombinationISJ_Li1EffLNS1L_9ScaleType4KindE0ELNS_15FloatRoundStyleE2ESJ_EENS1_15EpilogueDefaultEEEEEvvEEEEvNT_6ParamsE,"aw",@nobits
	.sectionflags	@""
	.align	16
	.zero		1024


//--------------------- .nv.shared.reserved.0     --------------------------
	.section	.nv.shared.reserved.0,"aw",@nobits
	.weak		__nv_reservedSMEM_offset_0_alias
	.size		__nv_reservedSMEM_offset_0_alias, 0, 0
	.other		__nv_reservedSMEM_offset_0_alias,@"STO_CUDA_RESERVED_SHARED STV_DEFAULT"
__nv_reservedSMEM_offset_0_alias:
	.zero		0


//--------------------- .nv.global                --------------------------
	.section	.nv.global,"aw",@nobits
.nv.global:
	.type		_ZN40_INTERNAL_f9792262_4_k_cu_5b3be102_130414cute1_E,@object
	.size		_ZN40_INTERNAL_f9792262_4_k_cu_5b3be102_130414cute1_E,(_ZN40_INTERNAL_f9792262_4_k_cu_5b3be102_130414cuda3std3__45__cpo6cbeginE - _ZN40_INTERNAL_f9792262_4_k_cu_5b3be102_130414cute1_E)
_ZN40_INTERNAL_f9792262_4_k_cu_5b3be102_130414cute1_E:
	.zero		1
	.type		_ZN40_INTERNAL_f9792262_4_k_cu_5b3be102_130414cuda3std3__45__cpo6cbeginE,@object
	.size		_ZN40_INTERNAL_f9792262_4_k_cu_5b3be102_130414cuda3std3__45__cpo6cbeginE,(_ZN40_INTERNAL_f9792262_4_k_cu_5b3be102_130414cuda3std3__48in_placeE - _ZN40_INTERNAL_f9792262_4_k_cu_5b3be102_130414cuda3std3__45__cpo6cbeginE)
_ZN40_INTERNAL_f9792262_4_k_cu_5b3be102_130414cuda3std3__45__cpo6cbeginE:
	.zero		1
	.type		_ZN40_INTERNAL_f9792262_4_k_cu_5b3be102_130414cuda3std3__48in_placeE,@object
	.size		_ZN40_INTERNAL_f9792262_4_k_cu_5b3be102_130414cuda3std3__48in_placeE,(_ZN40_INTERNAL_f9792262_4_k_cu_5b3be102_130414cuda3std6ranges3__45__cpo9iter_moveE - _ZN40_INTERNAL_f9792262_4_k_cu_5b3be102_130414cuda3std3__48in_placeE)
_ZN40_INTERNAL_f9792262_4_k_cu_5b3be102_130414cuda3std3__48in_placeE:
	.zero		1
	.type		_ZN40_INTERNAL_f9792262_4_k_cu_5b3be102_130414cuda3std6ranges3__45__cpo9iter_moveE,@object
	.size		_ZN40_INTERNAL_f9792262_4_k_cu_5b3be102_130414cuda3std6ranges3__45__cpo9iter_moveE,(_ZN40_INTERNAL_f9792262_4_k_cu_5b3be102_130414cuda3std3__45__cpo5beginE - _ZN40_INTERNAL_f9792262_4_k_cu_5b3be102_130414cuda3std6ranges3__45__cpo9iter_moveE)
_ZN40_INTERNAL_f9792262_4_k_cu_5b3be102_130414cuda3std6ranges3__45__cpo9iter_moveE:
	.zero		1
	.type		_ZN40_INTERNAL_f9792262_4_k_cu_5b3be102_130414cuda3std3__45__cpo5beginE,@object
	.size		_ZN40_INTERNAL_f9792262_4_k_cu_5b3be102_130414cuda3std3__45__cpo5beginE,(_ZN40_INTERNAL_f9792262_4_k_cu_5b3be102_130414cuda3std3__442_GLOBAL__N__f9792262_4_k_cu_5b3be102_130416ignoreE - _ZN40_INTERNAL_f9792262_4_k_cu_5b3be102_130414cuda3std3__45__cpo5beginE)
_ZN40_INTERNAL_f9792262_4_k_cu_5b3be102_130414cuda3std3__45__cpo5beginE:
	.zero		1
	.type		_ZN40_INTERNAL_f9792262_4_k_cu_5b3be102_130414cuda3std3__442_GLOBAL__N__f9792262_4_k_cu_5b3be102_130416ignoreE,@object
	.size		_ZN40_INTERNAL_f9792262_4_k_cu_5b3be102_130414cuda3std3__442_GLOBAL__N__f9792262_4_k_cu_5b3be102_130416ignoreE,(_ZN40_INTERNAL_f9792262_4_k_cu_5b3be102_130414cute7productE - _ZN40_INTERNAL_f9792262_4_k_cu_5b3be102_130414cuda3std3__442_GLOBAL__N__f9792262_4_k_cu_5b3be102_130416ignoreE)
_ZN40_INTERNAL_f9792262_4_k_cu_5b3be102_130414cuda3std3__442_GLOBAL__N__f9792262_4_k_cu_5b3be102_130416ignoreE:
	.zero		1
	.type		_ZN40_INTERNAL_f9792262_4_k_cu_5b3be102_130414cute7productE,@object
	.size		_ZN40_INTERNAL_f9792262_4_k_cu_5b3be102_130414cute7productE,(_ZN40_INTERNAL_f9792262_4_k_cu_5b3be102_130414cuda3std3__45__cpo3endE - _ZN40_INTERNAL_f9792262_4_k_cu_5b3be102_130414cute7productE)
_ZN40_INTERNAL_f9792262_4_k_cu_5b3be102_130414cute7productE:
	.zero		1
	.type		_ZN40_INTERNAL_f9792262_4_k_cu_5b3be102_130414cuda3std3__45__cpo3endE,@object
	.size		_ZN40_INTERNAL_f9792262_4_k_cu_5b3be102_130414cuda3std3__45__cpo3endE,(_ZN40_INTERNAL_f9792262_4_k_cu_5b3be102_130414cuda3std3__419piecewise_constructE - _ZN40_INTERNAL_f9792262_4_k_cu_5b3be102_130414cuda3std3__45__cpo3endE)
_ZN40_INTERNAL_f9792262_4_k_cu_5b3be102_130414cuda3std3__45__cpo3endE:
	.zero		1
	.type		_ZN40_INTERNAL_f9792262_4_k_cu_5b3be102_130414cuda3std3__419piecewise_constructE,@object
	.size		_ZN40_INTERNAL_f9792262_4_k_cu_5b3be102_130414cuda3std3__419piecewise_constructE,(_ZN40_INTERNAL_f9792262_4_k_cu_5b3be102_130414cuda3std3__45__cpo4cendE - _ZN40_INTERNAL_f9792262_4_k_cu_5b3be102_130414cuda3std3__419piecewise_constructE)
_ZN40_INTERNAL_f9792262_4_k_cu_5b3be102_130414cuda3std3__419piecewise_constructE:
	.zero		1
	.type		_ZN40_INTERNAL_f9792262_4_k_cu_5b3be102_130414cuda3std3__45__cpo4cendE,@object
	.size		_ZN40_INTERNAL_f9792262_4_k_cu_5b3be102_130414cuda3std3__45__cpo4cendE,(_ZN40_INTERNAL_f9792262_4_k_cu_5b3be102_130414cuda3std6ranges3__45__cpo4swapE - _ZN40_INTERNAL_f9792262_4_k_cu_5b3be102_130414cuda3std3__45__cpo4cendE)
_ZN40_INTERNAL_f9792262_4_k_cu_5b3be102_130414cuda3std3__45__cpo4cendE:
	.zero		1
	.type		_ZN40_INTERNAL_f9792262_4_k_cu_5b3be102_130414cuda3std6ranges3__45__cpo4swapE,@object
	.size		_ZN40_INTERNAL_f9792262_4_k_cu_5b3be102_130414cuda3std6ranges3__45__cpo4swapE,(.L_8 - _ZN40_INTERNAL_f9792262_4_k_cu_5b3be102_130414cuda3std6ranges3__45__cpo4swapE)
_ZN40_INTERNAL_f9792262_4_k_cu_5b3be102_130414cuda3std6ranges3__45__cpo4swapE:
	.zero		1
.L_8:


//--------------------- .nv.constant0._ZN7cutlass13device_kernelINS_4gemm6kernel13GemmUniversalIN4cute5tupleIJiiiiEEENS1_10collective13CollectiveMmaINS1_34MainloopSm90TmaGmmaWarpSpecializedILi2ENS5_IJNS4_1CILi2EEENSA_ILi1EEESC_EEENS1_35KernelTmaWarpSpecializedCooperativeEEENS5_IJNSA_ILi256EEENSA_ILi128EEESH_EEENS_6half_tENS5_IJlSC_lEEESJ_SK_NS4_8TiledMMAINS4_8MMA_AtomIJNS4_4SM904GMMA26MMA_64x128x16_F32F16F16_SSILNSO_5MajorE0ELSQ_0ELNSO_7ScaleInE1ELSR_1EEEEEENS4_6LayoutISD_NS5_IJSC_NSA_ILi0EEESV_EEEEENS5_IJNS4_10UnderscoreESY_SY_EEEEENS4_13SM90_TMA_LOADENS4_14ComposedLayoutINS4_7SwizzleILi3ELi4ELi3EEENS4_18smem_ptr_flag_bitsILi16EEENSU_INS5_IJNSA_ILi8EEENSA_ILi64EEEEEENS5_IJS18_SC_EEEEEEEvNS4_8identityENS4_23SM90_TMA_LOAD_MULTICASTES1C_vS1D_EENS_8epilogue10collective6detail29Sm90TmaWarpSpecializedAdapterINS1H_15DefaultEpilogueISJ_SK_SK_NS1G_6thread17LinearCombinationISJ_Li1EffLNS1L_9ScaleType4KindE0ELNS_15FloatRoundStyleE2ESJ_EENS1_15EpilogueDefaultEEEEEvvEEEEvNT_6ParamsE --------------------------
	.section	.nv.constant0._ZN7cutlass13device_kernelINS_4gemm6kernel13GemmUniversalIN4cute5tupleIJiiiiEEENS1_10collective13CollectiveMmaINS1_34MainloopSm90TmaGmmaWarpSpecializedILi2ENS5_IJNS4_1CILi2EEENSA_ILi1EEESC_EEENS1_35KernelTmaWarpSpecializedCooperativeEEENS5_IJNSA_ILi256EEENSA_ILi128EEESH_EEENS_6half_tENS5_IJlSC_lEEESJ_SK_NS4_8TiledMMAINS4_8MMA_AtomIJNS4_4SM904GMMA26MMA_64x128x16_F32F16F16_SSILNSO_5MajorE0ELSQ_0ELNSO_7ScaleInE1ELSR_1EEEEEENS4_6LayoutISD_NS5_IJSC_NSA_ILi0EEESV_EEEEENS5_IJNS4_10UnderscoreESY_SY_EEEEENS4_13SM90_TMA_LOADENS4_14ComposedLayoutINS4_7SwizzleILi3ELi4ELi3EEENS4_18smem_ptr_flag_bitsILi16EEENSU_INS5_IJNSA_ILi8EEENSA_ILi64EEEEEENS5_IJS18_SC_EEEEEEEvNS4_8identityENS4_23SM90_TMA_LOAD_MULTICASTES1C_vS1D_EENS_8epilogue10collective6detail29Sm90TmaWarpSpecializedAdapterINS1H_15DefaultEpilogueISJ_SK_SK_NS1G_6thread17LinearCombinationISJ_Li1EffLNS1L_9ScaleType4KindE0ELNS_15FloatRoundStyleE2ESJ_EENS1_15EpilogueDefaultEEEEEvvEEEEvNT_6ParamsE,"a",@progbits
	.sectionflags	@""
	.align	4
.nv.constant0._ZN7cutlass13device_kernelINS_4gemm6kernel13GemmUniversalIN4cute5tupleIJiiiiEEENS1_10collective13CollectiveMmaINS1_34MainloopSm90TmaGmmaWarpSpecializedILi2ENS5_IJNS4_1CILi2EEENSA_ILi1EEESC_EEENS1_35KernelTmaWarpSpecializedCooperativeEEENS5_IJNSA_ILi256EEENSA_ILi128EEESH_EEENS_6half_tENS5_IJlSC_lEEESJ_SK_NS4_8TiledMMAINS4_8MMA_AtomIJNS4_4SM904GMMA26MMA_64x128x16_F32F16F16_SSILNSO_5MajorE0ELSQ_0ELNSO_7ScaleInE1ELSR_1EEEEEENS4_6LayoutISD_NS5_IJSC_NSA_ILi0EEESV_EEEEENS5_IJNS4_10UnderscoreESY_SY_EEEEENS4_13SM90_TMA_LOADENS4_14ComposedLayoutINS4_7SwizzleILi3ELi4ELi3EEENS4_18smem_ptr_flag_bitsILi16EEENSU_INS5_IJNSA_ILi8EEENSA_ILi64EEEEEENS5_IJS18_SC_EEEEEEEvNS4_8identityENS4_23SM90_TMA_LOAD_MULTICASTES1C_vS1D_EENS_8epilogue10collective6detail29Sm90TmaWarpSpecializedAdapterINS1H_15DefaultEpilogueISJ_SK_SK_NS1G_6thread17LinearCombinationISJ_Li1EffLNS1L_9ScaleType4KindE0ELNS_15FloatRoundStyleE2ESJ_EENS1_15EpilogueDefaultEEEEEvvEEEEvNT_6ParamsE:
	.zero		1664


//--------------------- SYMBOLS --------------------------

	.type		.nv.reservedSmem.offset0,@object
	.size		.nv.reservedSmem.offset0,0x4
	.type		__assertfail,@function
